	.target	sm_90a

	.elftype	@"ET_EXEC"


//--------------------- .note.nv.tkinfo           --------------------------
	.section	.note.nv.tkinfo,"",@"SHT_NOTE"
	.sectionflags	@"SHF_NOTE_NV_TKINFO"
	.tkinfo
        /*0018*/ 	.word	0x00000002
        /*0030*/ 	.string	""
        /*0030*/ 	.string	"ptxas"
        /*0030*/ 	.string	"Cuda compilation tools, release 13.0, V13.0.88"
        /*0030*/ 	.string	"Build cuda_13.0.r13.0/compiler.36424714_0"
        /*0030*/ 	.string	"-arch sm_90a -m 64 "



//--------------------- .note.nv.cuinfo           --------------------------
	.section	.note.nv.cuinfo,"",@"SHT_NOTE"
	.sectionflags	@"SHF_NOTE_NV_CUINFO"
        /*0018*/ 	.short	0x0002
        /*001a*/ 	.short	0x005a
        /*001c*/ 	.short	0x0082
	.zero		2


//--------------------- .nv.info                  --------------------------
	.section	.nv.info,"",@"SHT_CUDA_INFO"
	.align	4


	//----- nvinfo : EIATTR_REGCOUNT
	.align		4
        /*0000*/ 	.byte	0x04, 0x2f
        /*0002*/ 	.short	(.L_15 - .L_14)
	.align		4
.L_14:
        /*0004*/ 	.word	index@(_ZN7cutlass13device_kernelINS_4gemm6kernel13GemmUniversalIN4cute5tupleIJiiiiEEENS1_10collective13CollectiveMmaINS1_34MainloopSm90TmaGmmaWarpSpecializedILi2ENS5_IJNS4_1CILi2EEENSA_ILi1EEESC_EEENS1_32KernelTmaWarpSpecializedPingpongEEENS5_IJNSA_ILi64EEENSA_ILi160EEENSA_ILi256EEEEEENS_10bfloat16_tENS5_IJlSC_lEEESK_SL_NS4_8TiledMMAINS4_8MMA_AtomIJNS4_4SM904GMMA27MMA_64x32x16_F32BF16BF16_SSILNSP_5MajorE0ELSR_0ELNSP_7ScaleInE1ELSS_1EEEEEENS4_6LayoutINS5_IJSC_SC_SC_EEENS5_IJNSA_ILi0EEESX_SX_EEEEENS5_IJNS4_10UnderscoreES10_S10_EEEEENS4_13SM90_TMA_LOADENS4_14ComposedLayoutINS4_7SwizzleILi3ELi4ELi3EEENS4_18smem_ptr_flag_bitsILi16EEENSV_INS5_IJNSA_ILi8EEESG_EEENS5_IJSG_SC_EEEEEEEvNS4_8identityENS4_23SM90_TMA_LOAD_MULTICASTES1D_vS1E_EENS_8epilogue10collective6detail29Sm90TmaWarpSpecializedAdapterINS1I_15DefaultEpilogueISK_SL_SL_NS1H_6thread17LinearCombinationISK_Li1EffLNS1M_9ScaleType4KindE0ELNS_15FloatRoundStyleE2ESK_EENS1_15EpilogueDefaultEEEEEvvEEEEvNT_6ParamsE)
        /*0008*/ 	.word	0x000000a8


	//----- nvinfo : EIATTR_FRAME_SIZE
	.align		4
.L_15:
        /*000c*/ 	.byte	0x04, 0x11
        /*000e*/ 	.short	(.L_17 - .L_16)
	.align		4
.L_16:
        /*0010*/ 	.word	index@(_ZN7cutlass13device_kernelINS_4gemm6kernel13GemmUniversalIN4cute5tupleIJiiiiEEENS1_10collective13CollectiveMmaINS1_34MainloopSm90TmaGmmaWarpSpecializedILi2ENS5_IJNS4_1CILi2EEENSA_ILi1EEESC_EEENS1_32KernelTmaWarpSpecializedPingpongEEENS5_IJNSA_ILi64EEENSA_ILi160EEENSA_ILi256EEEEEENS_10bfloat16_tENS5_IJlSC_lEEESK_SL_NS4_8TiledMMAINS4_8MMA_AtomIJNS4_4SM904GMMA27MMA_64x32x16_F32BF16BF16_SSILNSP_5MajorE0ELSR_0ELNSP_7ScaleInE1ELSS_1EEEEEENS4_6LayoutINS5_IJSC_SC_SC_EEENS5_IJNSA_ILi0EEESX_SX_EEEEENS5_IJNS4_10UnderscoreES10_S10_EEEEENS4_13SM90_TMA_LOADENS4_14ComposedLayoutINS4_7SwizzleILi3ELi4ELi3EEENS4_18smem_ptr_flag_bitsILi16EEENSV_INS5_IJNSA_ILi8EEESG_EEENS5_IJSG_SC_EEEEEEEvNS4_8identityENS4_23SM90_TMA_LOAD_MULTICASTES1D_vS1E_EENS_8epilogue10collective6detail29Sm90TmaWarpSpecializedAdapterINS1I_15DefaultEpilogueISK_SL_SL_NS1H_6thread17LinearCombinationISK_Li1EffLNS1M_9ScaleType4KindE0ELNS_15FloatRoundStyleE2ESK_EENS1_15EpilogueDefaultEEEEEvvEEEEvNT_6ParamsE)
        /*0014*/ 	.word	0x00000000


	//----- nvinfo : EIATTR_MIN_STACK_SIZE
	.align		4
.L_17:
        /*0018*/ 	.byte	0x04, 0x12
        /*001a*/ 	.short	(.L_19 - .L_18)
	.align		4
.L_18:
        /*001c*/ 	.word	index@(_ZN7cutlass13device_kernelINS_4gemm6kernel13GemmUniversalIN4cute5tupleIJiiiiEEENS1_10collective13CollectiveMmaINS1_34MainloopSm90TmaGmmaWarpSpecializedILi2ENS5_IJNS4_1CILi2EEENSA_ILi1EEESC_EEENS1_32KernelTmaWarpSpecializedPingpongEEENS5_IJNSA_ILi64EEENSA_ILi160EEENSA_ILi256EEEEEENS_10bfloat16_tENS5_IJlSC_lEEESK_SL_NS4_8TiledMMAINS4_8MMA_AtomIJNS4_4SM904GMMA27MMA_64x32x16_F32BF16BF16_SSILNSP_5MajorE0ELSR_0ELNSP_7ScaleInE1ELSS_1EEEEEENS4_6LayoutINS5_IJSC_SC_SC_EEENS5_IJNSA_ILi0EEESX_SX_EEEEENS5_IJNS4_10UnderscoreES10_S10_EEEEENS4_13SM90_TMA_LOADENS4_14ComposedLayoutINS4_7SwizzleILi3ELi4ELi3EEENS4_18smem_ptr_flag_bitsILi16EEENSV_INS5_IJNSA_ILi8EEESG_EEENS5_IJSG_SC_EEEEEEEvNS4_8identityENS4_23SM90_TMA_LOAD_MULTICASTES1D_vS1E_EENS_8epilogue10collective6detail29Sm90TmaWarpSpecializedAdapterINS1I_15DefaultEpilogueISK_SL_SL_NS1H_6thread17LinearCombinationISK_Li1EffLNS1M_9ScaleType4KindE0ELNS_15FloatRoundStyleE2ESK_EENS1_15EpilogueDefaultEEEEEvvEEEEvNT_6ParamsE)
        /*0020*/ 	.word	0x00000000
.L_19:


//--------------------- .nv.compat                --------------------------
	.section	.nv.compat,"",@"SHT_CUDA_COMPAT_INFO"
	.align	4
        /*0000*/ 	.byte	0x02, 0x09, 0x01, 0x00, 0x02, 0x02, 0x04, 0x00, 0x02, 0x05, 0x05, 0x00, 0x03, 0x07, 0x01, 0x01
        /*0010*/ 	.byte	0x02, 0x03, 0x01, 0x00, 0x02, 0x06, 0x01, 0x00, 0x04, 0x0b, 0x08, 0x00, 0x00, 0x00, 0x00, 0x00
        /*0020*/ 	.byte	0x00, 0x00, 0x00, 0x00


//--------------------- .nv.info._ZN7cutlass13device_kernelINS_4gemm6kernel13GemmUniversalIN4cute5tupleIJiiiiEEENS1_10collective13CollectiveMmaINS1_34MainloopSm90TmaGmmaWarpSpecializedILi2ENS5_IJNS4_1CILi2EEENSA_ILi1EEESC_EEENS1_32KernelTmaWarpSpecializedPingpongEEENS5_IJNSA_ILi64EEENSA_ILi160EEENSA_ILi256EEEEEENS_10bfloat16_tENS5_IJlSC_lEEESK_SL_NS4_8TiledMMAINS4_8MMA_AtomIJNS4_4SM904GMMA27MMA_64x32x16_F32BF16BF16_SSILNSP_5MajorE0ELSR_0ELNSP_7ScaleInE1ELSS_1EEEEEENS4_6LayoutINS5_IJSC_SC_SC_EEENS5_IJNSA_ILi0EEESX_SX_EEEEENS5_IJNS4_10UnderscoreES10_S10_EEEEENS4_13SM90_TMA_LOADENS4_14ComposedLayoutINS4_7SwizzleILi3ELi4ELi3EEENS4_18smem_ptr_flag_bitsILi16EEENSV_INS5_IJNSA_ILi8EEESG_EEENS5_IJSG_SC_EEEEEEEvNS4_8identityENS4_23SM90_TMA_LOAD_MULTICASTES1D_vS1E_EENS_8epilogue10collective6detail29Sm90TmaWarpSpecializedAdapterINS1I_15DefaultEpilogueISK_SL_SL_NS1H_6thread17LinearCombinationISK_Li1EffLNS1M_9ScaleType4KindE0ELNS_15FloatRoundStyleE2ESK_EENS1_15EpilogueDefaultEEEEEvvEEEEvNT_6ParamsE --------------------------
	.section	.nv.info._ZN7cutlass13device_kernelINS_4gemm6kernel13GemmUniversalIN4cute5tupleIJiiiiEEENS1_10collective13CollectiveMmaINS1_34MainloopSm90TmaGmmaWarpSpecializedILi2ENS5_IJNS4_1CILi2EEENSA_ILi1EEESC_EEENS1_32KernelTmaWarpSpecializedPingpongEEENS5_IJNSA_ILi64EEENSA_ILi160EEENSA_ILi256EEEEEENS_10bfloat16_tENS5_IJlSC_lEEESK_SL_NS4_8TiledMMAINS4_8MMA_AtomIJNS4_4SM904GMMA27MMA_64x32x16_F32BF16BF16_SSILNSP_5MajorE0ELSR_0ELNSP_7ScaleInE1ELSS_1EEEEEENS4_6LayoutINS5_IJSC_SC_SC_EEENS5_IJNSA_ILi0EEESX_SX_EEEEENS5_IJNS4_10UnderscoreES10_S10_EEEEENS4_13SM90_TMA_LOADENS4_14ComposedLayoutINS4_7SwizzleILi3ELi4ELi3EEENS4_18smem_ptr_flag_bitsILi16EEENSV_INS5_IJNSA_ILi8EEESG_EEENS5_IJSG_SC_EEEEEEEvNS4_8identityENS4_23SM90_TMA_LOAD_MULTICASTES1D_vS1E_EENS_8epilogue10collective6detail29Sm90TmaWarpSpecializedAdapterINS1I_15DefaultEpilogueISK_SL_SL_NS1H_6thread17LinearCombinationISK_Li1EffLNS1M_9ScaleType4KindE0ELNS_15FloatRoundStyleE2ESK_EENS1_15EpilogueDefaultEEEEEvvEEEEvNT_6ParamsE,"",@"SHT_CUDA_INFO"
	.sectionflags	@""
	.align	4


	//----- nvinfo : EIATTR_CUDA_API_VERSION
	.align		4
        /*0000*/ 	.byte	0x04, 0x37
        /*0002*/ 	.short	(.L_21 - .L_20)
.L_20:
        /*0004*/ 	.word	0x00000082


	//----- nvinfo : EIATTR_KPARAM_INFO
	.align		4
.L_21:
        /*0008*/ 	.byte	0x04, 0x17
        /*000a*/ 	.short	(.L_23 - .L_22)
.L_22:
        /*000c*/ 	.word	0x00000000
        /*0010*/ 	.short	0x0000
        /*0012*/ 	.short	0x0070
        /*0014*/ 	.byte	0x00, 0xf0, 0x01, 0x10


	//----- nvinfo : EIATTR_SPARSE_MMA_MASK
	.align		4
.L_23:
        /*0018*/ 	.byte	0x03, 0x50
        /*001a*/ 	.short	0x0000


	//----- nvinfo : EIATTR_MAXREG_COUNT
	.align		4
        /*001c*/ 	.byte	0x03, 0x1b
        /*001e*/ 	.short	0x00a8


	//----- nvinfo : EIATTR_NUM_BARRIERS
	.align		4
        /*0020*/ 	.byte	0x02, 0x4c
        /*0022*/ 	.byte	0x01
	.zero		1


	//----- nvinfo : EIATTR_EXTERNS
	.align		4
        /*0024*/ 	.byte	0x04, 0x0f
        /*0026*/ 	.short	(.L_25 - .L_24)


	//   ....[0]....
	.align		4
.L_24:
        /*0028*/ 	.word	index@(__assertfail)


	//----- nvinfo : EIATTR_MERCURY_ISA_VERSION
	.align		4
.L_25:
        /*002c*/ 	.byte	0x03, 0x5f
        /*002e*/ 	.short	0x0101


	//----- nvinfo : EIATTR_INT_WARP_WIDE_INSTR_OFFSETS
	.align		4
        /*0030*/ 	.byte	0x04, 0x31
        /*0032*/ 	.short	(.L_27 - .L_26)


	//   ....[0]....
.L_26:
        /*0034*/ 	.word	0x00000590


	//   ....[1]....
        /*0038*/ 	.word	0x000005d0


	//   ....[2]....
        /*003c*/ 	.word	0x00000660


	//   ....[3]....
        /*0040*/ 	.word	0x00000670


	//   ....[4]....
        /*0044*/ 	.word	0x00000690


	//   ....[5]....
        /*0048*/ 	.word	0x000006b0


	//   ....[6]....
        /*004c*/ 	.word	0x000007a0


	//   ....[7]....
        /*0050*/ 	.word	0x000007c0


	//   ....[8]....
        /*0054*/ 	.word	0x00005c70


	//----- nvinfo : EIATTR_COOP_GROUP_MASK_REGIDS
	.align		4
.L_27:
        /*0058*/ 	.byte	0x04, 0x29
        /*005a*/ 	.short	(.L_29 - .L_28)


	//   ....[0]....
.L_28:
        /*005c*/ 	.word	0xffffffff


	//   ....[1]....
        /*0060*/ 	.word	0xffffffff


	//   ....[2]....
        /*0064*/ 	.word	0xffffffff


	//   ....[3]....
        /*0068*/ 	.word	0xffffffff


	//   ....[4]....
        /*006c*/ 	.word	0xffffffff


	//   ....[5]....
        /*0070*/ 	.word	0xffffffff


	//   ....[6]....
        /*0074*/ 	.word	0xffffffff


	//----- nvinfo : EIATTR_COOP_GROUP_INSTR_OFFSETS
	.align		4
.L_29:
        /*0078*/ 	.byte	0x04, 0x28
        /*007a*/ 	.short	(.L_31 - .L_30)


	//   ....[0]....
.L_30:
        /*007c*/ 	.word	0x00000060


	//   ....[1]....
        /*0080*/ 	.word	0x00000080


	//   ....[2]....
        /*0084*/ 	.word	0x00000180


	//   ....[3]....
        /*0088*/ 	.word	0x00000370


	//   ....[4]....
        /*008c*/ 	.word	0x000003c0


	//   ....[5]....
        /*0090*/ 	.word	0x000004b0


	//   ....[6]....
        /*0094*/ 	.word	0x00000940


	//----- nvinfo : EIATTR_REG_RECONFIG
	.align		4
.L_31:
        /*0098*/ 	.byte	0x01, 0x54
	.zero		2


	//----- nvinfo : EIATTR_SYSCALL_OFFSETS
	.align		4
        /*009c*/ 	.byte	0x04, 0x46
        /*009e*/ 	.short	(.L_33 - .L_32)


	//   ....[0]....
.L_32:
        /*00a0*/ 	.word	0x00001980


	//----- nvinfo : EIATTR_MBARRIER_INSTR_OFFSETS
	.align		4
.L_33:
        /*00a4*/ 	.byte	0x04, 0x39
        /*00a6*/ 	.short	(.L_35 - .L_34)


	//   ....[0]....
.L_34:
        /*00a8*/ 	.word	0x00000300
        /*00ac*/ 	.word	0x000000ff
        /*00b0*/ 	.word	0x00000000
        /*00b4*/ 	.short	0x0100
        /*00b6*/ 	.byte	0x07
	.zero		1


	//   ....[1]....
        /*00b8*/ 	.word	0x00000310
        /*00bc*/ 	.word	0x000000ff
        /*00c0*/ 	.word	0x00000010
        /*00c4*/ 	.short	0x0100
        /*00c6*/ 	.byte	0x07
	.zero		1


	//   ....[2]....
        /*00c8*/ 	.word	0x00000320
        /*00cc*/ 	.word	0x000000ff
        /*00d0*/ 	.word	0x00000008
        /*00d4*/ 	.short	0x0100
        /*00d6*/ 	.byte	0x07
	.zero		1


	//   ....[3]....
        /*00d8*/ 	.word	0x00000330
        /*00dc*/ 	.word	0x000000ff
        /*00e0*/ 	.word	0x00000018
        /*00e4*/ 	.short	0x0100
        /*00e6*/ 	.byte	0x07
	.zero		1


	//   ....[4]....
        /*00e8*/ 	.word	0x00000800
        /*00ec*/ 	.word	0x000000ff
        /*00f0*/ 	.word	0x00000050
        /*00f4*/ 	.short	0x0100
        /*00f6*/ 	.byte	0x0c
	.zero		1


	//   ....[5]....
        /*00f8*/ 	.word	0x00000850
        /*00fc*/ 	.word	0x000000ff
        /*0100*/ 	.word	0x00000058
        /*0104*/ 	.short	0x0100
        /*0106*/ 	.byte	0x0c
	.zero		1


	//   ....[6]....
        /*0108*/ 	.word	0x00000880
        /*010c*/ 	.word	0x000000ff
        /*0110*/ 	.word	0x00000030
        /*0114*/ 	.short	0x0100
        /*0116*/ 	.byte	0x0d
	.zero		1


	//   ....[7]....
        /*0118*/ 	.word	0x000008d0
        /*011c*/ 	.word	0x000000ff
        /*0120*/ 	.word	0x00000038
        /*0124*/ 	.short	0x0100
        /*0126*/ 	.byte	0x0d
	.zero		1


	//   ....[8]....
        /*0128*/ 	.word	0x000008e0
        /*012c*/ 	.word	0x000000ff
        /*0130*/ 	.word	0x00000040
        /*0134*/ 	.short	0x0100
        /*0136*/ 	.byte	0x0d
	.zero		1


	//   ....[9]....
        /*0138*/ 	.word	0x000008f0
        /*013c*/ 	.word	0x000000ff
        /*0140*/ 	.word	0x00000048
        /*0144*/ 	.short	0x0100
        /*0146*/ 	.byte	0x0d
	.zero		1


	//   ....[10]....
        /*0148*/ 	.word	0x00001840
        /*014c*/ 	.word	0x00000071
        /*0150*/ 	.word	0xfffffff8
        /*0154*/ 	.short	0x010a
        /*0156*/ 	.byte	0x3f
	.zero		1


	//   ....[11]....
        /*0158*/ 	.word	0x00001a10
        /*015c*/ 	.word	0x00000003
        /*0160*/ 	.word	0x00000000
        /*0164*/ 	.short	0x010a
        /*0166*/ 	.byte	0x3f
	.zero		1


	//   ....[12]....
        /*0168*/ 	.word	0x00001a70
        /*016c*/ 	.word	0x00000003
        /*0170*/ 	.word	0x00000000
        /*0174*/ 	.short	0x010a
        /*0176*/ 	.byte	0x3f
	.zero		1


	//   ....[13]....
        /*0178*/ 	.word	0x00003b10
        /*017c*/ 	.word	0x000000ff
        /*0180*/ 	.word	0x00000000
        /*0184*/ 	.short	0x010a
        /*0186*/ 	.byte	0x04
	.zero		1


	//   ....[14]....
        /*0188*/ 	.word	0x00003b50
        /*018c*/ 	.word	0x000000ff
        /*0190*/ 	.word	0x00000000
        /*0194*/ 	.short	0x010a
        /*0196*/ 	.byte	0x04
	.zero		1


	//   ....[15]....
        /*0198*/ 	.word	0x00005b00
        /*019c*/ 	.word	0x00000005
        /*01a0*/ 	.word	0x00000000
        /*01a4*/ 	.short	0x0101
        /*01a6*/ 	.byte	0x3f
	.zero		1


	//   ....[16]....
        /*01a8*/ 	.word	0x00005c00
        /*01ac*/ 	.word	0x00000075
        /*01b0*/ 	.word	0x00000000
        /*01b4*/ 	.short	0x0101
        /*01b6*/ 	.byte	0x32
	.zero		1


	//   ....[17]....
        /*01b8*/ 	.word	0x00005cf0
        /*01bc*/ 	.word	0x00000003
        /*01c0*/ 	.word	0x00000000
        /*01c4*/ 	.short	0x0101
        /*01c6*/ 	.byte	0x3f
	.zero		1


	//   ....[18]....
        /*01c8*/ 	.word	0x00005d50
        /*01cc*/ 	.word	0x00000071
        /*01d0*/ 	.word	0x00000008
        /*01d4*/ 	.short	0x010a
        /*01d6*/ 	.byte	0x3f
	.zero		1


	//   ....[19]....
        /*01d8*/ 	.word	0x0000ad30
        /*01dc*/ 	.word	0x00000072
        /*01e0*/ 	.word	0x00000000
        /*01e4*/ 	.short	0x0101
        /*01e6*/ 	.byte	0x32
	.zero		1


	//   ....[20]....
        /*01e8*/ 	.word	0x0000b770
        /*01ec*/ 	.word	0x0000000a
        /*01f0*/ 	.word	0x00000010
        /*01f4*/ 	.short	0x010a
        /*01f6*/ 	.byte	0x3f
	.zero		1


	//   ....[21]....
        /*01f8*/ 	.word	0x0000bd60
        /*01fc*/ 	.word	0x00000003
        /*0200*/ 	.word	0x00000058
        /*0204*/ 	.short	0x0101
        /*0206*/ 	.byte	0x3f
	.zero		1


	//   ....[22]....
        /*0208*/ 	.word	0x0000c4d0
        /*020c*/ 	.word	0x00000007
        /*0210*/ 	.word	0x00000000
        /*0214*/ 	.short	0x010a
        /*0216*/ 	.byte	0x3f
	.zero		1


	//   ....[23]....
        /*0218*/ 	.word	0x0000c550
        /*021c*/ 	.word	0x00000003
        /*0220*/ 	.word	0x00000000
        /*0224*/ 	.short	0x010a
        /*0226*/ 	.byte	0x3f
	.zero		1


	//   ....[24]....
        /*0228*/ 	.word	0x0000c5b0
        /*022c*/ 	.word	0x00000071
        /*0230*/ 	.word	0xfffffff8
        /*0234*/ 	.short	0x010a
        /*0236*/ 	.byte	0x3f
	.zero		1


	//   ....[25]....
        /*0238*/ 	.word	0x0000c600
        /*023c*/ 	.word	0x00000003
        /*0240*/ 	.word	0x00000000
        /*0244*/ 	.short	0x010a
        /*0246*/ 	.byte	0x3f
	.zero		1


	//   ....[26]....
        /*0248*/ 	.word	0x0000c660
        /*024c*/ 	.word	0x00000005
        /*0250*/ 	.word	0x00000000
        /*0254*/ 	.short	0x010a
        /*0256*/ 	.byte	0x3f
	.zero		1


	//   ....[27]....
        /*0258*/ 	.word	0x0000c6b0
        /*025c*/ 	.word	0x00000071
        /*0260*/ 	.word	0x00000008
        /*0264*/ 	.short	0x010a
        /*0266*/ 	.byte	0x3f
	.zero		1


	//   ....[28]....
        /*0268*/ 	.word	0x0000c780
        /*026c*/ 	.word	0x0000000a
        /*0270*/ 	.word	0x00000010
        /*0274*/ 	.short	0x010a
        /*0276*/ 	.byte	0x3f
	.zero		1


	//   ....[29]....
        /*0278*/ 	.word	0x0000c850
        /*027c*/ 	.word	0x00000007
        /*0280*/ 	.word	0x00000000
        /*0284*/ 	.short	0x010a
        /*0286*/ 	.byte	0x3f
	.zero		1


	//----- nvinfo : EIATTR_NUM_MBARRIERS
	.align		4
.L_35:
        /*0288*/ 	.byte	0x03, 0x38
        /*028a*/ 	.short	0x000a


	//----- nvinfo : EIATTR_EXIT_INSTR_OFFSETS
	.align		4
        /*028c*/ 	.byte	0x04, 0x1c
        /*028e*/ 	.short	(.L_37 - .L_36)


	//   ....[0]....
.L_36:
        /*0290*/ 	.word	0x00001450


	//   ....[1]....
        /*0294*/ 	.word	0x000014b0


	//   ....[2]....
        /*0298*/ 	.word	0x0000b470


	//   ....[3]....
        /*029c*/ 	.word	0x0000b4a0


	//   ....[4]....
        /*02a0*/ 	.word	0x0000c5a0


	//----- nvinfo : EIATTR_MAX_THREADS
	.align		4
.L_37:
        /*02a4*/ 	.byte	0x04, 0x05
        /*02a6*/ 	.short	(.L_39 - .L_38)
.L_38:
        /*02a8*/ 	.word	0x00000180
        /*02ac*/ 	.word	0x00000001
        /*02b0*/ 	.word	0x00000001


	//----- nvinfo : EIATTR_CRS_STACK_SIZE
	.align		4
.L_39:
        /*02b4*/ 	.byte	0x04, 0x1e
        /*02b6*/ 	.short	(.L_41 - .L_40)
.L_40:
        /*02b8*/ 	.word	0x00000000


	//----- nvinfo : EIATTR_CBANK_PARAM_SIZE
	.align		4
.L_41:
        /*02bc*/ 	.byte	0x03, 0x19
        /*02be*/ 	.short	0x0470


	//----- nvinfo : EIATTR_PARAM_CBANK
	.align		4
        /*02c0*/ 	.byte	0x04, 0x0a
        /*02c2*/ 	.short	(.L_43 - .L_42)
	.align		4
.L_42:
        /*02c4*/ 	.word	index@(.nv.constant0._ZN7cutlass13device_kernelINS_4gemm6kernel13GemmUniversalIN4cute5tupleIJiiiiEEENS1_10collective13CollectiveMmaINS1_34MainloopSm90TmaGmmaWarpSpecializedILi2ENS5_IJNS4_1CILi2EEENSA_ILi1EEESC_EEENS1_32KernelTmaWarpSpecializedPingpongEEENS5_IJNSA_ILi64EEENSA_ILi160EEENSA_ILi256EEEEEENS_10bfloat16_tENS5_IJlSC_lEEESK_SL_NS4_8TiledMMAINS4_8MMA_AtomIJNS4_4SM904GMMA27MMA_64x32x16_F32BF16BF16_SSILNSP_5MajorE0ELSR_0ELNSP_7ScaleInE1ELSS_1EEEEEENS4_6LayoutINS5_IJSC_SC_SC_EEENS5_IJNSA_ILi0EEESX_SX_EEEEENS5_IJNS4_10UnderscoreES10_S10_EEEEENS4_13SM90_TMA_LOADENS4_14ComposedLayoutINS4_7SwizzleILi3ELi4ELi3EEENS4_18smem_ptr_flag_bitsILi16EEENSV_INS5_IJNSA_ILi8EEESG_EEENS5_IJSG_SC_EEEEEEEvNS4_8identityENS4_23SM90_TMA_LOAD_MULTICASTES1D_vS1E_EENS_8epilogue10collective6detail29Sm90TmaWarpSpecializedAdapterINS1I_15DefaultEpilogueISK_SL_SL_NS1H_6thread17LinearCombinationISK_Li1EffLNS1M_9ScaleType4KindE0ELNS_15FloatRoundStyleE2ESK_EENS1_15EpilogueDefaultEEEEEvvEEEEvNT_6ParamsE)
        /*02c8*/ 	.short	0x0210
        /*02ca*/ 	.short	0x0470


	//----- nvinfo : EIATTR_SW_WAR
	.align		4
.L_43:
        /*02cc*/ 	.byte	0x04, 0x36
        /*02ce*/ 	.short	(.L_45 - .L_44)
.L_44:
        /*02d0*/ 	.word	0x00000008
.L_45:


//--------------------- .nv.callgraph             --------------------------
	.section	.nv.callgraph,"",@"SHT_CUDA_CALLGRAPH"
	.align	4
	.sectionentsize	8
	.align		4
        /*0000*/ 	.word	0x00000000
	.align		4
        /*0004*/ 	.word	0xffffffff
	.align		4
        /*0008*/ 	.word	index@(_ZN7cutlass13device_kernelINS_4gemm6kernel13GemmUniversalIN4cute5tupleIJiiiiEEENS1_10collective13CollectiveMmaINS1_34MainloopSm90TmaGmmaWarpSpecializedILi2ENS5_IJNS4_1CILi2EEENSA_ILi1EEESC_EEENS1_32KernelTmaWarpSpecializedPingpongEEENS5_IJNSA_ILi64EEENSA_ILi160EEENSA_ILi256EEEEEENS_10bfloat16_tENS5_IJlSC_lEEESK_SL_NS4_8TiledMMAINS4_8MMA_AtomIJNS4_4SM904GMMA27MMA_64x32x16_F32BF16BF16_SSILNSP_5MajorE0ELSR_0ELNSP_7ScaleInE1ELSS_1EEEEEENS4_6LayoutINS5_IJSC_SC_SC_EEENS5_IJNSA_ILi0EEESX_SX_EEEEENS5_IJNS4_10UnderscoreES10_S10_EEEEENS4_13SM90_TMA_LOADENS4_14ComposedLayoutINS4_7SwizzleILi3ELi4ELi3EEENS4_18smem_ptr_flag_bitsILi16EEENSV_INS5_IJNSA_ILi8EEESG_EEENS5_IJSG_SC_EEEEEEEvNS4_8identityENS4_23SM90_TMA_LOAD_MULTICASTES1D_vS1E_EENS_8epilogue10collective6detail29Sm90TmaWarpSpecializedAdapterINS1I_15DefaultEpilogueISK_SL_SL_NS1H_6thread17LinearCombinationISK_Li1EffLNS1M_9ScaleType4KindE0ELNS_15FloatRoundStyleE2ESK_EENS1_15EpilogueDefaultEEEEEvvEEEEvNT_6ParamsE)
	.align		4
        /*000c*/ 	.word	index@(__assertfail)
	.align		4
        /*0010*/ 	.word	0x00000000
	.align		4
        /*0014*/ 	.word	0xfffffffe
	.align		4
        /*0018*/ 	.word	0x00000000
	.align		4
        /*001c*/ 	.word	0xfffffffd
	.align		4
        /*0020*/ 	.word	0x00000000
	.align		4
        /*0024*/ 	.word	0xfffffffc


//--------------------- .nv.constant4             --------------------------
	.section	.nv.constant4,"a",@progbits
	.align	8
	.align		8
.nv.constant4:
        /*0000*/ 	.dword	__assertfail
	.align		8
        /*0008*/ 	.dword	__unnamed_1
	.align		8
        /*0010*/ 	.dword	_ZN39_INTERNAL_9b29b3b7_4_k_cu_17805c08_87094cuda3std3__45__cpo5beginE
	.align		8
        /*0018*/ 	.dword	_ZN39_INTERNAL_9b29b3b7_4_k_cu_17805c08_87094cuda3std3__45__cpo3endE
	.align		8
        /*0020*/ 	.dword	_ZN39_INTERNAL_9b29b3b7_4_k_cu_17805c08_87094cuda3std3__45__cpo6cbeginE
	.align		8
        /*0028*/ 	.dword	_ZN39_INTERNAL_9b29b3b7_4_k_cu_17805c08_87094cuda3std3__45__cpo4cendE
	.align		8
        /*0030*/ 	.dword	_ZN39_INTERNAL_9b29b3b7_4_k_cu_17805c08_87094cuda3std3__441_GLOBAL__N__9b29b3b7_4_k_cu_17805c08_87096ignoreE
	.align		8
        /*0038*/ 	.dword	_ZN39_INTERNAL_9b29b3b7_4_k_cu_17805c08_87094cuda3std3__419piecewise_constructE
	.align		8
        /*0040*/ 	.dword	_ZN39_INTERNAL_9b29b3b7_4_k_cu_17805c08_87094cuda3std3__48in_placeE
	.align		8
        /*0048*/ 	.dword	_ZN39_INTERNAL_9b29b3b7_4_k_cu_17805c08_87094cuda3std6ranges3__45__cpo4swapE
	.align		8
        /*0050*/ 	.dword	_ZN39_INTERNAL_9b29b3b7_4_k_cu_17805c08_87094cuda3std6ranges3__45__cpo9iter_moveE
	.align		8
        /*0058*/ 	.dword	_ZN39_INTERNAL_9b29b3b7_4_k_cu_17805c08_87094cute7productE
	.align		8
        /*0060*/ 	.dword	_ZN39_INTERNAL_9b29b3b7_4_k_cu_17805c08_87094cute1_E
	.align		8
        /*0068*/ 	.dword	$str$22
	.align		8
        /*0070*/ 	.dword	$str$23


//--------------------- .text._ZN7cutlass13device_kernelINS_4gemm6kernel13GemmUniversalIN4cute5tupleIJiiiiEEENS1_10collective13CollectiveMmaINS1_34MainloopSm90TmaGmmaWarpSpecializedILi2ENS5_IJNS4_1CILi2EEENSA_ILi1EEESC_EEENS1_32KernelTmaWarpSpecializedPingpongEEENS5_IJNSA_ILi64EEENSA_ILi160EEENSA_ILi256EEEEEENS_10bfloat16_tENS5_IJlSC_lEEESK_SL_NS4_8TiledMMAINS4_8MMA_AtomIJNS4_4SM904GMMA27MMA_64x32x16_F32BF16BF16_SSILNSP_5MajorE0ELSR_0ELNSP_7ScaleInE1ELSS_1EEEEEENS4_6LayoutINS5_IJSC_SC_SC_EEENS5_IJNSA_ILi0EEESX_SX_EEEEENS5_IJNS4_10UnderscoreES10_S10_EEEEENS4_13SM90_TMA_LOADENS4_14ComposedLayoutINS4_7SwizzleILi3ELi4ELi3EEENS4_18smem_ptr_flag_bitsILi16EEENSV_INS5_IJNSA_ILi8EEESG_EEENS5_IJSG_SC_EEEEEEEvNS4_8identityENS4_23SM90_TMA_LOAD_MULTICASTES1D_vS1E_EENS_8epilogue10collective6detail29Sm90TmaWarpSpecializedAdapterINS1I_15DefaultEpilogueISK_SL_SL_NS1H_6thread17LinearCombinationISK_Li1EffLNS1M_9ScaleType4KindE0ELNS_15FloatRoundStyleE2ESK_EENS1_15EpilogueDefaultEEEEEvvEEEEvNT_6ParamsE --------------------------
	.section	.text._ZN7cutlass13device_kernelINS_4gemm6kernel13GemmUniversalIN4cute5tupleIJiiiiEEENS1_10collective13CollectiveMmaINS1_34MainloopSm90TmaGmmaWarpSpecializedILi2ENS5_IJNS4_1CILi2EEENSA_ILi1EEESC_EEENS1_32KernelTmaWarpSpecializedPingpongEEENS5_IJNSA_ILi64EEENSA_ILi160EEENSA_ILi256EEEEEENS_10bfloat16_tENS5_IJlSC_lEEESK_SL_NS4_8TiledMMAINS4_8MMA_AtomIJNS4_4SM904GMMA27MMA_64x32x16_F32BF16BF16_SSILNSP_5MajorE0ELSR_0ELNSP_7ScaleInE1ELSS_1EEEEEENS4_6LayoutINS5_IJSC_SC_SC_EEENS5_IJNSA_ILi0EEESX_SX_EEEEENS5_IJNS4_10UnderscoreES10_S10_EEEEENS4_13SM90_TMA_LOADENS4_14ComposedLayoutINS4_7SwizzleILi3ELi4ELi3EEENS4_18smem_ptr_flag_bitsILi16EEENSV_INS5_IJNSA_ILi8EEESG_EEENS5_IJSG_SC_EEEEEEEvNS4_8identityENS4_23SM90_TMA_LOAD_MULTICASTES1D_vS1E_EENS_8epilogue10collective6detail29Sm90TmaWarpSpecializedAdapterINS1I_15DefaultEpilogueISK_SL_SL_NS1H_6thread17LinearCombinationISK_Li1EffLNS1M_9ScaleType4KindE0ELNS_15FloatRoundStyleE2ESK_EENS1_15EpilogueDefaultEEEEEvvEEEEvNT_6ParamsE,"ax",@progbits
	.align	128
.text._ZN7cutlass13device_kernelINS_4gemm6kernel13GemmUniversalIN4cute5tupleIJiiiiEEENS1_10collective13CollectiveMmaINS1_34MainloopSm90TmaGmmaWarpSpecializedILi2ENS5_IJNS4_1CILi2EEENSA_ILi1EEESC_EEENS1_32KernelTmaWarpSpecializedPingpongEEENS5_IJNSA_ILi64EEENSA_ILi160EEENSA_ILi256EEEEEENS_10bfloat16_tENS5_IJlSC_lEEESK_SL_NS4_8TiledMMAINS4_8MMA_AtomIJNS4_4SM904GMMA27MMA_64x32x16_F32BF16BF16_SSILNSP_5MajorE0ELSR_0ELNSP_7ScaleInE1ELSS_1EEEEEENS4_6LayoutINS5_IJSC_SC_SC_EEENS5_IJNSA_ILi0EEESX_SX_EEEEENS5_IJNS4_10UnderscoreES10_S10_EEEEENS4_13SM90_TMA_LOADENS4_14ComposedLayoutINS4_7SwizzleILi3ELi4ELi3EEENS4_18smem_ptr_flag_bitsILi16EEENSV_INS5_IJNSA_ILi8EEESG_EEENS5_IJSG_SC_EEEEEEEvNS4_8identityENS4_23SM90_TMA_LOAD_MULTICASTES1D_vS1E_EENS_8epilogue10collective6detail29Sm90TmaWarpSpecializedAdapterINS1I_15DefaultEpilogueISK_SL_SL_NS1H_6thread17LinearCombinationISK_Li1EffLNS1M_9ScaleType4KindE0ELNS_15FloatRoundStyleE2ESK_EENS1_15EpilogueDefaultEEEEEvvEEEEvNT_6ParamsE:
        .type           _ZN7cutlass13device_kernelINS_4gemm6kernel13GemmUniversalIN4cute5tupleIJiiiiEEENS1_10collective13CollectiveMmaINS1_34MainloopSm90TmaGmmaWarpSpecializedILi2ENS5_IJNS4_1CILi2EEENSA_ILi1EEESC_EEENS1_32KernelTmaWarpSpecializedPingpongEEENS5_IJNSA_ILi64EEENSA_ILi160EEENSA_ILi256EEEEEENS_10bfloat16_tENS5_IJlSC_lEEESK_SL_NS4_8TiledMMAINS4_8MMA_AtomIJNS4_4SM904GMMA27MMA_64x32x16_F32BF16BF16_SSILNSP_5MajorE0ELSR_0ELNSP_7ScaleInE1ELSS_1EEEEEENS4_6LayoutINS5_IJSC_SC_SC_EEENS5_IJNSA_ILi0EEESX_SX_EEEEENS5_IJNS4_10UnderscoreES10_S10_EEEEENS4_13SM90_TMA_LOADENS4_14ComposedLayoutINS4_7SwizzleILi3ELi4ELi3EEENS4_18smem_ptr_flag_bitsILi16EEENSV_INS5_IJNSA_ILi8EEESG_EEENS5_IJSG_SC_EEEEEEEvNS4_8identityENS4_23SM90_TMA_LOAD_MULTICASTES1D_vS1E_EENS_8epilogue10collective6detail29Sm90TmaWarpSpecializedAdapterINS1I_15DefaultEpilogueISK_SL_SL_NS1H_6thread17LinearCombinationISK_Li1EffLNS1M_9ScaleType4KindE0ELNS_15FloatRoundStyleE2ESK_EENS1_15EpilogueDefaultEEEEEvvEEEEvNT_6ParamsE,@function
        .size           _ZN7cutlass13device_kernelINS_4gemm6kernel13GemmUniversalIN4cute5tupleIJiiiiEEENS1_10collective13CollectiveMmaINS1_34MainloopSm90TmaGmmaWarpSpecializedILi2ENS5_IJNS4_1CILi2EEENSA_ILi1EEESC_EEENS1_32KernelTmaWarpSpecializedPingpongEEENS5_IJNSA_ILi64EEENSA_ILi160EEENSA_ILi256EEEEEENS_10bfloat16_tENS5_IJlSC_lEEESK_SL_NS4_8TiledMMAINS4_8MMA_AtomIJNS4_4SM904GMMA27MMA_64x32x16_F32BF16BF16_SSILNSP_5MajorE0ELSR_0ELNSP_7ScaleInE1ELSS_1EEEEEENS4_6LayoutINS5_IJSC_SC_SC_EEENS5_IJNSA_ILi0EEESX_SX_EEEEENS5_IJNS4_10UnderscoreES10_S10_EEEEENS4_13SM90_TMA_LOADENS4_14ComposedLayoutINS4_7SwizzleILi3ELi4ELi3EEENS4_18smem_ptr_flag_bitsILi16EEENSV_INS5_IJNSA_ILi8EEESG_EEENS5_IJSG_SC_EEEEEEEvNS4_8identityENS4_23SM90_TMA_LOAD_MULTICASTES1D_vS1E_EENS_8epilogue10collective6detail29Sm90TmaWarpSpecializedAdapterINS1I_15DefaultEpilogueISK_SL_SL_NS1H_6thread17LinearCombinationISK_Li1EffLNS1M_9ScaleType4KindE0ELNS_15FloatRoundStyleE2ESK_EENS1_15EpilogueDefaultEEEEEvvEEEEvNT_6ParamsE,(.L_x_228 - _ZN7cutlass13device_kernelINS_4gemm6kernel13GemmUniversalIN4cute5tupleIJiiiiEEENS1_10collective13CollectiveMmaINS1_34MainloopSm90TmaGmmaWarpSpecializedILi2ENS5_IJNS4_1CILi2EEENSA_ILi1EEESC_EEENS1_32KernelTmaWarpSpecializedPingpongEEENS5_IJNSA_ILi64EEENSA_ILi160EEENSA_ILi256EEEEEENS_10bfloat16_tENS5_IJlSC_lEEESK_SL_NS4_8TiledMMAINS4_8MMA_AtomIJNS4_4SM904GMMA27MMA_64x32x16_F32BF16BF16_SSILNSP_5MajorE0ELSR_0ELNSP_7ScaleInE1ELSS_1EEEEEENS4_6LayoutINS5_IJSC_SC_SC_EEENS5_IJNSA_ILi0EEESX_SX_EEEEENS5_IJNS4_10UnderscoreES10_S10_EEEEENS4_13SM90_TMA_LOADENS4_14ComposedLayoutINS4_7SwizzleILi3ELi4ELi3EEENS4_18smem_ptr_flag_bitsILi16EEENSV_INS5_IJNSA_ILi8EEESG_EEENS5_IJSG_SC_EEEEEEEvNS4_8identityENS4_23SM90_TMA_LOAD_MULTICASTES1D_vS1E_EENS_8epilogue10collective6detail29Sm90TmaWarpSpecializedAdapterINS1I_15DefaultEpilogueISK_SL_SL_NS1H_6thread17LinearCombinationISK_Li1EffLNS1M_9ScaleType4KindE0ELNS_15FloatRoundStyleE2ESK_EENS1_15EpilogueDefaultEEEEEvvEEEEvNT_6ParamsE)
        .other          _ZN7cutlass13device_kernelINS_4gemm6kernel13GemmUniversalIN4cute5tupleIJiiiiEEENS1_10collective13CollectiveMmaINS1_34MainloopSm90TmaGmmaWarpSpecializedILi2ENS5_IJNS4_1CILi2EEENSA_ILi1EEESC_EEENS1_32KernelTmaWarpSpecializedPingpongEEENS5_IJNSA_ILi64EEENSA_ILi160EEENSA_ILi256EEEEEENS_10bfloat16_tENS5_IJlSC_lEEESK_SL_NS4_8TiledMMAINS4_8MMA_AtomIJNS4_4SM904GMMA27MMA_64x32x16_F32BF16BF16_SSILNSP_5MajorE0ELSR_0ELNSP_7ScaleInE1ELSS_1EEEEEENS4_6LayoutINS5_IJSC_SC_SC_EEENS5_IJNSA_ILi0EEESX_SX_EEEEENS5_IJNS4_10UnderscoreES10_S10_EEEEENS4_13SM90_TMA_LOADENS4_14ComposedLayoutINS4_7SwizzleILi3ELi4ELi3EEENS4_18smem_ptr_flag_bitsILi16EEENSV_INS5_IJNSA_ILi8EEESG_EEENS5_IJSG_SC_EEEEEEEvNS4_8identityENS4_23SM90_TMA_LOAD_MULTICASTES1D_vS1E_EENS_8epilogue10collective6detail29Sm90TmaWarpSpecializedAdapterINS1I_15DefaultEpilogueISK_SL_SL_NS1H_6thread17LinearCombinationISK_Li1EffLNS1M_9ScaleType4KindE0ELNS_15FloatRoundStyleE2ESK_EENS1_15EpilogueDefaultEEEEEvvEEEEvNT_6ParamsE,@"STO_CUDA_ENTRY STV_DEFAULT"
_ZN7cutlass13device_kernelINS_4gemm6kernel13GemmUniversalIN4cute5tupleIJiiiiEEENS1_10collective13CollectiveMmaINS1_34MainloopSm90TmaGmmaWarpSpecializedILi2ENS5_IJNS4_1CILi2EEENSA_ILi1EEESC_EEENS1_32KernelTmaWarpSpecializedPingpongEEENS5_IJNSA_ILi64EEENSA_ILi160EEENSA_ILi256EEEEEENS_10bfloat16_tENS5_IJlSC_lEEESK_SL_NS4_8TiledMMAINS4_8MMA_AtomIJNS4_4SM904GMMA27MMA_64x32x16_F32BF16BF16_SSILNSP_5MajorE0ELSR_0ELNSP_7ScaleInE1ELSS_1EEEEEENS4_6LayoutINS5_IJSC_SC_SC_EEENS5_IJNSA_ILi0EEESX_SX_EEEEENS5_IJNS4_10UnderscoreES10_S10_EEEEENS4_13SM90_TMA_LOADENS4_14ComposedLayoutINS4_7SwizzleILi3ELi4ELi3EEENS4_18smem_ptr_flag_bitsILi16EEENSV_INS5_IJNSA_ILi8EEESG_EEENS5_IJSG_SC_EEEEEEEvNS4_8identityENS4_23SM90_TMA_LOAD_MULTICASTES1D_vS1E_EENS_8epilogue10collective6detail29Sm90TmaWarpSpecializedAdapterINS1I_15DefaultEpilogueISK_SL_SL_NS1H_6thread17LinearCombinationISK_Li1EffLNS1M_9ScaleType4KindE0ELNS_15FloatRoundStyleE2ESK_EENS1_15EpilogueDefaultEEEEEvvEEEEvNT_6ParamsE:
[----:B------:R-:W0:Y:S01]  /*0000*/  LDC R1, c[0x0][0x28] ;  /* 0x00000a00ff017b82 */ /* 0x000e220000000800 */
[----:B------:R-:W1:Y:S01]  /*0010*/  S2R R3, SR_TID.X ;  /* 0x0000000000037919 */ /* 0x000e620000002100 */
[----:B------:R-:W-:Y:S01]  /*0020*/  ELECT P0, URZ, PT ;  /* 0x00000000003f782f */ /* 0x000fe20003800000 */
[----:B------:R-:W-:Y:S01]  /*0030*/  BSSY B0, `(.L_x_0) ;  /* 0x0000014000007945 */ /* 0x000fe20003800000 */
[--C-:B-1----:R-:W-:Y:S02]  /*0040*/  SHF.R.U32.HI R0, RZ, 0x5, R3.reuse ;  /* 0x00000005ff007819 */ /* 0x102fe40000011603 */
[----:B------:R-:W-:-:S03]  /*0050*/  SHF.R.U32.HI R5, RZ, 0x7, R3 ;  /* 0x00000007ff057819 */ /* 0x000fc60000011603 */
[----:B------:R-:W1:Y:S02]  /*0060*/  SHFL.IDX PT, R2, R0, RZ, 0x1f ;  /* 0x00001fff00027589 */ /* 0x000e6400000e0000 */
[----:B-1----:R-:W-:Y:S02]  /*0070*/  R2UR UR6, R2 ;  /* 0x00000000020672ca */ /* 0x002fe400000e0000 */
[----:B------:R1:W2:Y:S11]  /*0080*/  SHFL.IDX PT, R2, R5, RZ, 0x1f ;  /* 0x00001fff05027589 */ /* 0x0002b600000e0000 */
[----:B------:R-:W-:-:S02]  /*0090*/  USHF.R.S32.HI UR4, URZ, 0x1f, UR6 ;  /* 0x0000001f3f047899 */ /* 0x000fc40008011406 */
[----:B------:R-:W-:Y:S02]  /*00a0*/  ISETP.NE.OR P0, PT, RZ, UR6, !P0 ;  /* 0x00000006ff007c0c */ /* 0x000fe4000c705670 */
[----:B------:R-:W-:-:S04]  /*00b0*/  ULEA.HI UR4, UR4, UR6, URZ, 0x2 ;  /* 0x0000000604047291 */ /* 0x000fc8000f8f103f */
[----:B------:R-:W-:-:S04]  /*00c0*/  ULOP3.LUT UR4, UR4, 0xfffffffc, URZ, 0xc0, !UPT ;  /* 0xfffffffc04047892 */ /* 0x000fc8000f8ec03f */
[----:B------:R-:W-:-:S03]  /*00d0*/  UIADD3 UR6, UR6, -UR4, URZ ;  /* 0x8000000406067290 */ /* 0x000fc6000fffe03f */
[----:B012---:R-:W-:Y:S09]  /*00e0*/  @P0 BRA `(.L_x_1) ;  /* 0x0000000000200947 */ /* 0x007ff20003800000 */
[----:B------:R-:W-:Y:S02]  /*00f0*/  ULDC.64 UR4, c[0x0][0x198] ;  /* 0x0000660000047ab9 */ /* 0x000fe40000000a00 */
[----:B------:R-:W-:Y:S02]  /*0100*/  UIADD3 UR8, UP0, UR4, 0xf0, URZ ;  /* 0x000000f004087890 */ /* 0x000fe4000ff1e03f */
[----:B------:R-:W-:Y:S02]  /*0110*/  UIADD3 UR4, UP1, UR4, 0x1f0, URZ ;  /* 0x000001f004047890 */ /* 0x000fe4000ff3e03f */
[----:B------:R-:W-:Y:S02]  /*0120*/  UIADD3.X UR9, URZ, UR5, URZ, UP0, !UPT ;  /* 0x000000053f097290 */ /* 0x000fe400087fe43f */
[----:B------:R-:W-:-:S07]  /*0130*/  UIADD3.X UR5, URZ, UR5, URZ, UP1, !UPT ;  /* 0x000000053f057290 */ /* 0x000fce0008ffe43f */
[----:B------:R0:W-:Y:S02]  /*0140*/  UTMACCTL.PF [UR8] ;  /* 0x00000000080079b9 */ /* 0x0001e40008040000 */
[----:B------:R0:W-:Y:S02]  /*0150*/  UTMACCTL.PF [UR4] ;  /* 0x00000000040079b9 */ /* 0x0001e40008040000 */
[----:B0-----:R-:W-:Y:S01]  /*0160*/  NOP ;  /* 0x0000000000007918 */ /* 0x001fe20000000000 */
.L_x_1:
[----:B------:R-:W-:Y:S05]  /*0170*/  BSYNC B0 ;  /* 0x0000000000007941 */ /* 0x000fea0003800000 */
.L_x_0:
[----:B------:R-:W0:Y:S01]  /*0180*/  SHFL.IDX PT, R6, R0, RZ, 0x1f ;  /* 0x00001fff00067589 */ /* 0x000e2200000e0000 */
[----:B------:R-:W-:Y:S01]  /*0190*/  R2UR UR19, R2 ;  /* 0x00000000021372ca */ /* 0x000fe200000e0000 */
[----:B------:R-:W-:-:S04]  /*01a0*/  UISETP.NE.AND UP0, UPT, UR6, 0x3, UPT ;  /* 0x000000030600788c */ /* 0x000fc8000bf05270 */
[----:B------:R-:W-:-:S08]  /*01b0*/  UISETP.EQ.OR UP0, UPT, UR6, URZ, !UP0 ;  /* 0x0000003f0600728c */ /* 0x000fd0000c702670 */
[----:B------:R-:W-:Y:S02]  /*01c0*/  UIADD3 UR14, UR19, -0x1, URZ ;  /* 0xffffffff130e7890 */ /* 0x000fe4000fffe03f */
[----:B------:R-:W-:Y:S02]  /*01d0*/  UISETP.EQ.AND UP0, UPT, UR19, URZ, UP0 ;  /* 0x0000003f1300728c */ /* 0x000fe40008702270 */
[----:B------:R-:W-:Y:S02]  /*01e0*/  UISETP.GE.U32.AND UP1, UPT, UR14, 0x2, UPT ;  /* 0x000000020e00788c */ /* 0x000fe4000bf26070 */
[----:B------:R-:W-:Y:S01]  /*01f0*/  USEL UR39, URZ, 0x1, !UP0 ;  /* 0x000000013f277887 */ /* 0x000fe2000c000000 */
[----:B0-----:R-:W-:-:S03]  /*0200*/  ISETP.NE.AND P0, PT, R6, RZ, PT ;  /* 0x000000ff0600720c */ /* 0x001fc60003f05270 */
[----:B------:R-:W-:-:S10]  /*0210*/  USEL UR39, UR39, 0x2, UP1 ;  /* 0x0000000227277887 */ /* 0x000fd40008800000 */
[----:B------:R-:W-:Y:S05]  /*0220*/  @P0 BRA `(.L_x_2) ;  /* 0x0000000000480947 */ /* 0x000fea0003800000 */
[----:B------:R-:W0:Y:S01]  /*0230*/  S2UR UR7, SR_CgaCtaId ;  /* 0x00000000000779c3 */ /* 0x000e220000008800 */
[----:B------:R-:W-:Y:S01]  /*0240*/  UMOV UR4, 0x400 ;  /* 0x0000040000047882 */ /* 0x000fe20000000000 */
[----:B------:R-:W-:Y:S01]  /*0250*/  UMOV UR5, 0x1 ;  /* 0x0000000100057882 */ /* 0x000fe20000000000 */
[----:B------:R-:W-:Y:S01]  /*0260*/  UMOV UR8, 0x2 ;  /* 0x0000000200087882 */ /* 0x000fe20000000000 */
[----:B------:R-:W-:Y:S01]  /*0270*/  ELECT P0, URZ, PT ;  /* 0x00000000003f782f */ /* 0x000fe20003800000 */
[----:B------:R-:W-:-:S04]  /*0280*/  UIADD3 UR8, -UR8, 0x100000, URZ ;  /* 0x0010000008087890 */ /* 0x000fc8000fffe13f */
[----:B------:R-:W-:Y:S02]  /*0290*/  USHF.L.U32 UR9, UR8, 0xb, URZ ;  /* 0x0000000b08097899 */ /* 0x000fe4000800063f */
[----:B------:R-:W-:Y:S02]  /*02a0*/  USHF.L.U32 UR8, UR8, 0x1, URZ ;  /* 0x0000000108087899 */ /* 0x000fe4000800063f */
[----:B0-----:R-:W-:Y:S02]  /*02b0*/  ULEA UR7, UR7, UR4, 0x18 ;  /* 0x0000000407077291 */ /* 0x001fe4000f8ec03f */
[----:B------:R-:W-:-:S04]  /*02c0*/  UIADD3 UR4, -UR5, 0x100000, URZ ;  /* 0x0010000005047890 */ /* 0x000fc8000fffe13f */
[----:B------:R-:W-:Y:S02]  /*02d0*/  USHF.L.U32 UR5, UR4, 0xb, URZ ;  /* 0x0000000b04057899 */ /* 0x000fe4000800063f */
[----:B------:R-:W-:Y:S01]  /*02e0*/  USHF.L.U32 UR4, UR4, 0x1, URZ ;  /* 0x0000000104047899 */ /* 0x000fe2000800063f */
[----:B------:R-:W0:Y:S11]  /*02f0*/  FENCE.VIEW.ASYNC.S ;  /* 0x00000000000073c6 */ /* 0x000e360000000000 */
[----:B0-----:R0:W1:Y:S01]  /*0300*/  SYNCS.EXCH.64 URZ, [UR7], UR4 ;  /* 0x00000004073f75b2 */ /* 0x0010620008000100 */
[----:B------:R0:W2:Y:S01]  /*0310*/  SYNCS.EXCH.64 URZ, [UR7+0x10], UR8 ;  /* 0x00001008073f75b2 */ /* 0x0000a20008000100 */
[----:B------:R0:W3:Y:S01]  /*0320*/  SYNCS.EXCH.64 URZ, [UR7+0x8], UR4 ;  /* 0x00000804073f75b2 */ /* 0x0000e20008000100 */
[----:B------:R0:W4:Y:S01]  /*0330*/  SYNCS.EXCH.64 URZ, [UR7+0x18], UR8 ;  /* 0x00001808073f75b2 */ /* 0x0001220008000100 */
[----:B------:R-:W-:Y:S01]  /*0340*/  NOP ;  /* 0x0000000000007918 */ /* 0x000fe20000000000 */
.L_x_2:
[----:B------:R-:W5:Y:S01]  /*0350*/  S2UR UR15, SR_CTAID.X ;  /* 0x00000000000f79c3 */ /* 0x000f620000002500 */
[----:B------:R-:W-:Y:S01]  /*0360*/  SHF.R.S32.HI R2, RZ, 0x1f, R3 ;  /* 0x0000001fff027819 */ /* 0x000fe20000011403 */
[----:B------:R-:W1:Y:S01]  /*0370*/  SHFL.IDX PT, R7, R0, RZ, 0x1f ;  /* 0x00001fff00077589 */ /* 0x000e6200000e0000 */
[----:B------:R-:W-:Y:S02]  /*0380*/  ELECT P0, URZ, PT ;  /* 0x00000000003f782f */ /* 0x000fe40003800000 */
[----:B------:R-:W-:Y:S01]  /*0390*/  SHF.R.S32.HI R11, RZ, 0x1f, R6 ;  /* 0x0000001fff0b7819 */ /* 0x000fe20000011406 */
[----:B0-----:R-:W-:Y:S01]  /*03a0*/  ULDC UR4, c[0x0][0x150] ;  /* 0x0000540000047ab9 */ /* 0x001fe20000000800 */
[----:B------:R-:W-:Y:S01]  /*03b0*/  LEA.HI R2, R2, R3, RZ, 0x7 ;  /* 0x0000000302027211 */ /* 0x000fe200078f38ff */
[----:B------:R-:W0:Y:S01]  /*03c0*/  SHFL.IDX PT, R8, R0, RZ, 0x1f ;  /* 0x00001fff00087589 */ /* 0x000e2200000e0000 */
[----:B------:R-:W2:Y:S01]  /*03d0*/  S2UR UR8, SR_CTAID.Y ;  /* 0x00000000000879c3 */ /* 0x000ea20000002600 */
[----:B------:R-:W-:-:S02]  /*03e0*/  ELECT P1, URZ, PT ;  /* 0x00000000003f782f */ /* 0x000fc40003820000 */
[----:B------:R-:W-:Y:S01]  /*03f0*/  LOP3.LUT R2, R2, 0xffffff80, RZ, 0xc0, !PT ;  /* 0xffffff8002027812 */ /* 0x000fe200078ec0ff */
[----:B------:R-:W-:Y:S01]  /*0400*/  ULDC UR7, c[0x0][0x144] ;  /* 0x0000510000077ab9 */ /* 0x000fe20000000800 */
[----:B------:R-:W-:Y:S01]  /*0410*/  LEA.HI R11, R11, R6, RZ, 0x2 ;  /* 0x000000060b0b7211 */ /* 0x000fe200078f10ff */
[----:B------:R-:W-:Y:S01]  /*0420*/  UMOV UR18, 0x80 ;  /* 0x0000008000127882 */ /* 0x000fe20000000000 */
[----:B------:R-:W-:Y:S01]  /*0430*/  NOP ;  /* 0x0000000000007918 */ /* 0x000fe20000000000 */
[----:B------:R-:W-:Y:S01]  /*0440*/  IMAD.IADD R4, R3, 0x1, -R2 ;  /* 0x0000000103047824 */ /* 0x000fe200078e0a02 */
[----:B------:R-:W-:Y:S01]  /*0450*/  LOP3.LUT R11, R11, 0x3ffffffc, RZ, 0xc0, !PT ;  /* 0x3ffffffc0b0b7812 */ /* 0x000fe200078ec0ff */
[----:B------:R-:W-:Y:S01]  /*0460*/  NOP ;  /* 0x0000000000007918 */ /* 0x000fe20000000000 */
[----:B------:R-:W-:Y:S01]  /*0470*/  ULDC UR17, c[0x0][0x148] ;  /* 0x0000520000117ab9 */ /* 0x000fe20000000800 */
[----:B------:R-:W-:Y:S01]  /*0480*/  IMAD.MOV.U32 R23, RZ, RZ, 0x1 ;  /* 0x00000001ff177424 */ /* 0x000fe200078e00ff */
[----:B------:R-:W-:Y:S01]  /*0490*/  SHF.R.S32.HI R9, RZ, 0x1f, R4 ;  /* 0x0000001fff097819 */ /* 0x000fe20000011404 */
[----:B------:R-:W-:Y:S01]  /*04a0*/  IMAD.IADD R11, R6, 0x1, -R11 ;  /* 0x00000001060b7824 */ /* 0x000fe200078e0a0b */
[----:B------:R-:W3:Y:S01]  /*04b0*/  SHFL.IDX PT, R5, R5, RZ, 0x1f ;  /* 0x00001fff05057589 */ /* 0x000ee200000e0000 */
[----:B------:R-:W-:-:S02]  /*04c0*/  ISETP.NE.AND P2, PT, RZ, UR19, PT ;  /* 0x00000013ff007c0c */ /* 0x000fc4000bf45270 */
[----:B-----5:R-:W-:Y:S02]  /*04d0*/  I2FP.F32.U32 R10, UR15 ;  /* 0x0000000f000a7c45 */ /* 0x020fe40008201000 */
[----:B------:R-:W-:Y:S02]  /*04e0*/  LEA.HI R2, R9, R4, RZ, 0x3 ;  /* 0x0000000409027211 */ /* 0x000fe400078f18ff */
[----:B-1----:R-:W-:Y:S01]  /*04f0*/  ISETP.NE.OR P0, PT, R7, RZ, !P0 ;  /* 0x000000ff0700720c */ /* 0x002fe20004705670 */
[----:B------:R-:W-:Y:S01]  /*0500*/  FMUL R10, R10, UR4 ;  /* 0x000000040a0a7c20 */ /* 0x000fe20008400000 */
[--C-:B------:R-:W-:Y:S01]  /*0510*/  SHF.R.S32.HI R7, RZ, 0x3, R2.reuse ;  /* 0x00000003ff077819 */ /* 0x100fe20000011402 */
[----:B------:R-:W-:Y:S01]  /*0520*/  ULDC UR4, c[0x0][0x154] ;  /* 0x0000550000047ab9 */ /* 0x000fe20000000800 */
[----:B------:R-:W-:Y:S02]  /*0530*/  SHF.R.S32.HI R2, RZ, 0x1f, R2 ;  /* 0x0000001fff027819 */ /* 0x000fe40000011402 */
[----:B0-----:R-:W-:Y:S01]  /*0540*/  ISETP.NE.OR P1, PT, R8, RZ, !P1 ;  /* 0x000000ff0800720c */ /* 0x001fe20004f25670 */
[----:B------:R-:W0:Y:S01]  /*0550*/  F2I.U32.TRUNC.NTZ R10, R10 ;  /* 0x0000000a000a7305 */ /* 0x000e22000020f000 */
[----:B------:R-:W-:-:S02]  /*0560*/  LEA.HI R2, R2, R7, RZ, 0x2 ;  /* 0x0000000702027211 */ /* 0x000fc400078f10ff */
[----:B--2---:R-:W-:Y:S02]  /*0570*/  I2FP.F32.U32 R0, UR8 ;  /* 0x0000000800007c45 */ /* 0x004fe40008201000 */
[----:B------:R-:W-:Y:S01]  /*0580*/  LOP3.LUT R2, R2, 0xfffffffc, RZ, 0xc0, !PT ;  /* 0xfffffffc02027812 */ /* 0x000fe200078ec0ff */
[----:B------:R-:W-:Y:S02]  /*0590*/  VOTEU.ALL UP0, P0 ;  /* 0x00000000003f7886 */ /* 0x000fe40000000000 */
[----:B------:R-:W-:Y:S02]  /*05a0*/  FMUL R6, R0, UR4 ;  /* 0x0000000400067c20 */ /* 0x000fe40008400000 */
[----:B------:R-:W-:Y:S01]  /*05b0*/  IMAD.IADD R2, R7, 0x1, -R2 ;  /* 0x0000000107027824 */ /* 0x000fe200078e0a02 */
[----:B------:R-:W1:Y:S01]  /*05c0*/  @!UP0 S2UR UR11, SR_CgaCtaId ;  /* 0x00000000000b89c3 */ /* 0x000e620000008800 */
[----:B------:R-:W-:Y:S01]  /*05d0*/  VOTEU.ALL UP1, P1 ;  /* 0x00000000003f7886 */ /* 0x000fe20000820000 */
[----:B------:R-:W-:Y:S01]  /*05e0*/  @!UP0 UMOV UR10, 0x400 ;  /* 0x00000400000a8882 */ /* 0x000fe20000000000 */
[----:B------:R-:W-:Y:S01]  /*05f0*/  IMAD R2, R11, 0x4, R2 ;  /* 0x000000040b027824 */ /* 0x000fe200078e0202 */
[----:B0-----:R-:W-:Y:S01]  /*0600*/  R2UR UR4, R10 ;  /* 0x000000000a0472ca */ /* 0x001fe200000e0000 */
[----:B------:R-:W0:Y:S01]  /*0610*/  F2I.U32.TRUNC.NTZ R6, R6 ;  /* 0x0000000600067305 */ /* 0x000e22000020f000 */
[----:B------:R-:W-:Y:S01]  /*0620*/  @!UP1 UMOV UR13, 0x400 ;  /* 0x00000400000d9882 */ /* 0x000fe20000000000 */
[C---:B------:R-:W-:Y:S01]  /*0630*/  IMAD.SHL.U32 R7, R2.reuse, 0x4, RZ ;  /* 0x0000000402077824 */ /* 0x040fe200078e00ff */
[----:B------:R-:W-:Y:S01]  /*0640*/  LEA.HI R0, R2, R2, RZ, 0x1 ;  /* 0x0000000202007211 */ /* 0x000fe200078f08ff */
[----:B------:R-:W2:Y:S01]  /*0650*/  @!UP1 S2UR UR16, SR_CgaCtaId ;  /* 0x00000000001099c3 */ /* 0x000ea20000008800 */
[----:B------:R-:W-:Y:S01]  /*0660*/  VOTEU.ALL UP2, P1 ;  /* 0x00000000003f7886 */ /* 0x000fe20000840000 */
[----:B------:R-:W-:Y:S01]  /*0670*/  VOTEU.ALL UP3, P1 ;  /* 0x00000000003f7886 */ /* 0x000fe20000860000 */
[----:B------:R-:W-:Y:S01]  /*0680*/  LOP3.LUT R11, R0, 0xfffffffe, RZ, 0xc0, !PT ;  /* 0xfffffffe000b7812 */ /* 0x000fe200078ec0ff */
[----:B------:R-:W-:Y:S01]  /*0690*/  VOTEU.ALL UP4, P1 ;  /* 0x00000000003f7886 */ /* 0x000fe20000880000 */
[----:B------:R-:W-:Y:S01]  /*06a0*/  LOP3.LUT R22, R2, 0xc, R7, 0x78, !PT ;  /* 0x0000000c02167812 */ /* 0x000fe200078e7807 */
[----:B------:R-:W-:-:S02]  /*06b0*/  VOTEU.ALL UP5, P1 ;  /* 0x00000000003f7886 */ /* 0x000fc400008a0000 */
[----:B------:R-:W-:Y:S01]  /*06c0*/  IMAD.IADD R11, R2, 0x1, -R11 ;  /* 0x00000001020b7824 */ /* 0x000fe200078e0a0b */
[----:B------:R-:W-:Y:S01]  /*06d0*/  UIADD3 UR4, -UR4, URZ, URZ ;  /* 0x0000003f04047290 */ /* 0x000fe2000fffe13f */
[----:B------:R-:W5:Y:S01]  /*06e0*/  LDC R2, c[0x0][0x140] ;  /* 0x00005000ff027b82 */ /* 0x000f620000000800 */
[----:B0-----:R-:W-:Y:S02]  /*06f0*/  R2UR UR9, R6 ;  /* 0x00000000060972ca */ /* 0x001fe400000e0000 */
[----:B------:R-:W-:Y:S02]  /*0700*/  UIMAD UR7, UR7, UR4, UR15 ;  /* 0x00000004070772a4 */ /* 0x000fe4000f8e020f */
[----:B-1----:R-:W-:Y:S01]  /*0710*/  @!UP0 ULEA UR12, UR11, UR10, 0x18 ;  /* 0x0000000a0b0c8291 */ /* 0x002fe2000f8ec03f */
[----:B------:R-:W-:Y:S01]  /*0720*/  UMOV UR4, 0x20 ;  /* 0x0000002000047882 */ /* 0x000fe20000000000 */
[----:B------:R-:W-:-:S04]  /*0730*/  @!UP1 UIADD3 UR10, -UR18, 0x100000, URZ ;  /* 0x00100000120a9890 */ /* 0x000fc8000fffe13f */
[----:B------:R-:W-:Y:S02]  /*0740*/  @!UP1 USHF.L.U32 UR11, UR10, 0xb, URZ ;  /* 0x0000000b0a0b9899 */ /* 0x000fe4000800063f */
[----:B------:R-:W-:Y:S01]  /*0750*/  @!UP1 USHF.L.U32 UR10, UR10, 0x1, URZ ;  /* 0x000000010a0a9899 */ /* 0x000fe2000800063f */
[----:B------:R-:W-:Y:S01]  /*0760*/  ISETP.NE.AND P3, PT, R11, UR7, PT ;  /* 0x000000070b007c0c */ /* 0x000fe2000bf65270 */
[----:B------:R-:W-:-:S04]  /*0770*/  @!UP0 UIADD3 UR4, -UR4, 0x100000, URZ ;  /* 0x0010000004048890 */ /* 0x000fc8000fffe13f */
[----:B------:R-:W-:Y:S02]  /*0780*/  @!UP0 USHF.L.U32 UR5, UR4, 0xb, URZ ;  /* 0x0000000b04058899 */ /* 0x000fe4000800063f */
[----:B------:R-:W-:Y:S01]  /*0790*/  @!UP0 USHF.L.U32 UR4, UR4, 0x1, URZ ;  /* 0x0000000104048899 */ /* 0x000fe2000800063f */
[----:B------:R-:W-:Y:S01]  /*07a0*/  VOTEU.ALL UP0, P0 ;  /* 0x00000000003f7886 */ /* 0x000fe20000000000 */
[----:B--2---:R-:W-:Y:S01]  /*07b0*/  @!UP1 ULEA UR13, UR16, UR13, 0x18 ;  /* 0x0000000d100d9291 */ /* 0x004fe2000f8ec03f */
[----:B------:R-:W-:Y:S01]  /*07c0*/  VOTEU.ALL UP1, P0 ;  /* 0x00000000003f7886 */ /* 0x000fe20000020000 */
[----:B------:R-:W-:Y:S01]  /*07d0*/  UIADD3 UR9, -UR9, URZ, URZ ;  /* 0x0000003f09097290 */ /* 0x000fe2000fffe13f */
[----:B------:R-:W-:Y:S01]  /*07e0*/  LOP3.LUT P0, RZ, R4, 0x7, RZ, 0xc0, !PT ;  /* 0x0000000704ff7812 */ /* 0x000fe2000780c0ff */
[----:B------:R-:W0:Y:S06]  /*07f0*/  FENCE.VIEW.ASYNC.S ;  /* 0x00000000000073c6 */ /* 0x000e2c0000000000 */
[----:B0-----:R-:W0:Y:S01]  /*0800*/  @!UP0 SYNCS.EXCH.64 URZ, [UR12+0x50], UR4 ;  /* 0x000050040c3f85b2 */ /* 0x001e220008000100 */
[----:B------:R-:W-:-:S02]  /*0810*/  @P3 LEA.HI R0, R22, R22, RZ, 0x1 ;  /* 0x0000001616003211 */ /* 0x000fc400078f08ff */
[----:B-----5:R-:W-:Y:S02]  /*0820*/  ISETP.EQ.U32.AND P1, PT, R2, 0x1, PT ;  /* 0x000000010200780c */ /* 0x020fe40003f22070 */
[----:B------:R-:W-:Y:S02]  /*0830*/  @P3 SHF.R.S32.HI R0, RZ, 0x1, R0 ;  /* 0x00000001ff003819 */ /* 0x000fe40000011400 */
[----:B------:R-:W-:Y:S01]  /*0840*/  ISETP.LT.U32.AND P0, PT, R22, 0x2, !P0 ;  /* 0x000000021600780c */ /* 0x000fe20004701070 */
[----:B------:R1:W2:Y:S01]  /*0850*/  @!UP1 SYNCS.EXCH.64 URZ, [UR12+0x58], UR4 ;  /* 0x000058040c3f95b2 */ /* 0x0002a20008000100 */
[----:B------:R-:W-:Y:S01]  /*0860*/  NOP ;  /* 0x0000000000007918 */ /* 0x000fe20000000000 */
[----:B-1----:R-:W-:Y:S01]  /*0870*/  UIMAD UR4, UR17, UR9, UR8 ;  /* 0x00000009110472a4 */ /* 0x002fe2000f8e0208 */
[----:B------:R1:W0:Y:S05]  /*0880*/  @!UP2 SYNCS.EXCH.64 URZ, [UR13+0x30], UR10 ;  /* 0x0000300a0d3fa5b2 */ /* 0x00022a0008000100 */
[----:B------:R-:W-:-:S02]  /*0890*/  @P3 ISETP.NE.AND P4, PT, R0, UR4, PT ;  /* 0x0000000400003c0c */ /* 0x000fc4000bf85270 */
[----:B------:R-:W-:Y:S02]  /*08a0*/  SEL R0, RZ, 0x1, !P0 ;  /* 0x00000001ff007807 */ /* 0x000fe40004000000 */
[----:B------:R-:W-:-:S04]  /*08b0*/  @P3 SEL R23, RZ, 0x1, P4 ;  /* 0x00000001ff173807 */ /* 0x000fc80002000000 */
[----:B------:R-:W-:Y:S01]  /*08c0*/  LOP3.LUT R23, R23, R0, RZ, 0xc0, !PT ;  /* 0x0000000017177212 */ /* 0x000fe200078ec0ff */
[----:B------:R1:W0:Y:S01]  /*08d0*/  @!UP3 SYNCS.EXCH.64 URZ, [UR13+0x38], UR10 ;  /* 0x0000380a0d3fb5b2 */ /* 0x0002220008000100 */
[----:B------:R1:W0:Y:S01]  /*08e0*/  @!UP4 SYNCS.EXCH.64 URZ, [UR13+0x40], UR10 ;  /* 0x0000400a0d3fc5b2 */ /* 0x0002220008000100 */
[----:B------:R1:W0:Y:S01]  /*08f0*/  @!UP5 SYNCS.EXCH.64 URZ, [UR13+0x48], UR10 ;  /* 0x0000480a0d3fd5b2 */ /* 0x0002220008000100 */
[----:B------:R-:W-:Y:S01]  /*0900*/  NOP ;  /* 0x0000000000007918 */ /* 0x000fe20000000000 */
[----:B-1-3--:R-:W-:Y:S05]  /*0910*/  @!P1 BRA `(.L_x_3) ;  /* 0x0000000000089947 */ /* 0x00afea0003800000 */
[----:B0-2-4-:R-:W-:Y:S01]  /*0920*/  UCGABAR_ARV ;  /* 0x00000000000079c7 */ /* 0x015fe20008000000 */
[----:B------:R-:W-:Y:S05]  /*0930*/  BRA `(.L_x_4) ;  /* 0x0000000000047947 */ /* 0x000fea0003800000 */
.L_x_3:
[----:B0-2-4-:R-:W-:Y:S01]  /*0940*/  NOP ;  /* 0x0000000000007918 */ /* 0x015fe20000000000 */
.L_x_4:
[----:B------:R-:W-:Y:S01]  /*0950*/  ULDC.64 UR4, c[0x0][0x598] ;  /* 0x0001660000047ab9 */ /* 0x000fe20000000a00 */
[----:B------:R-:W-:Y:S01]  /*0960*/  ULDC.64 UR52, c[0x0][0x208] ;  /* 0x0000820000347ab9 */ /* 0x000fe20000000a00 */
[----:B------:R-:W-:-:S04]  /*0970*/  ISETP.NE.U32.AND P0, PT, RZ, UR4, PT ;  /* 0x00000004ff007c0c */ /* 0x000fc8000bf05070 */
[----:B------:R-:W-:-:S13]  /*0980*/  ISETP.NE.AND.EX P0, PT, RZ, UR5, PT, P0 ;  /* 0x00000005ff007c0c */ /* 0x000fda000bf05300 */
[----:B------:R-:W-:Y:S05]  /*0990*/  @!P0 BRA `(.L_x_5) ;  /* 0x00000000001c8947 */ /* 0x000fea0003800000 */
[----:B------:R-:W0:Y:S02]  /*09a0*/  LDC.64 R6, c[0x0][0x598] ;  /* 0x00016600ff067b82 */ /* 0x000e240000000a00 */
[----:B0-----:R-:W2:Y:S02]  /*09b0*/  LDG.E.64 R6, desc[UR52][R6.64] ;  /* 0x0000003406067981 */ /* 0x001ea4000c1e1b00 */
[----:B--2---:R-:W-:-:S04]  /*09c0*/  ISETP.NE.U32.AND P0, PT, R6, RZ, PT ;  /* 0x000000ff0600720c */ /* 0x004fc80003f05070 */
[----:B------:R-:W-:-:S13]  /*09d0*/  ISETP.NE.AND.EX P0, PT, R7, RZ, PT, P0 ;  /* 0x000000ff0700720c */ /* 0x000fda0003f05300 */
[----:B------:R-:W-:Y:S05]  /*09e0*/  @!P0 BRA `(.L_x_5) ;  /* 0x0000000000088947 */ /* 0x000fea0003800000 */
[----:B------:R0:W5:Y:S01]  /*09f0*/  LD.E R104, desc[UR52][R6.64] ;  /* 0x0000003406687980 */ /* 0x000162000c101900 */
[----:B------:R-:W-:Y:S05]  /*0a00*/  BRA `(.L_x_6) ;  /* 0x0000000000247947 */ /* 0x000fea0003800000 */
.L_x_5:
[----:B------:R-:W-:Y:S02]  /*0a10*/  ULDC.64 UR4, c[0x0][0x588] ;  /* 0x0001620000047ab9 */ /* 0x000fe40000000a00 */
[----:B------:R-:W-:-:S04]  /*0a20*/  ISETP.NE.U32.AND P0, PT, RZ, UR4, PT ;  /* 0x00000004ff007c0c */ /* 0x000fc8000bf05070 */
[----:B------:R-:W-:-:S13]  /*0a30*/  ISETP.NE.AND.EX P0, PT, RZ, UR5, PT, P0 ;  /* 0x00000005ff007c0c */ /* 0x000fda000bf05300 */
[----:B------:R-:W-:Y:S05]  /*0a40*/  @!P0 BRA `(.L_x_7) ;  /* 0x00000000000c8947 */ /* 0x000fea0003800000 */
[----:B------:R-:W0:Y:S02]  /*0a50*/  LDC.64 R104, c[0x0][0x588] ;  /* 0x00016200ff687b82 */ /* 0x000e240000000a00 */
[----:B0-----:R1:W5:Y:S01]  /*0a60*/  LDG.E R104, desc[UR52][R104.64] ;  /* 0x0000003468687981 */ /* 0x001362000c1e1900 */
[----:B------:R-:W-:Y:S05]  /*0a70*/  BRA `(.L_x_6) ;  /* 0x0000000000087947 */ /* 0x000fea0003800000 */
.L_x_7:
[----:B------:R-:W-:Y:S02]  /*0a80*/  ULDC UR4, c[0x0][0x580] ;  /* 0x0001600000047ab9 */ /* 0x000fe40000000800 */
[----:B------:R-:W-:-:S07]  /*0a90*/  IMAD.U32 R104, RZ, RZ, UR4 ;  /* 0x00000004ff687e24 */ /* 0x000fce000f8e00ff */
.L_x_6:
[----:B------:R-:W-:Y:S02]  /*0aa0*/  ULDC.64 UR4, c[0x0][0x5a0] ;  /* 0x0001680000047ab9 */ /* 0x000fe40000000a00 */
[----:B------:R-:W-:-:S04]  /*0ab0*/  ISETP.NE.U32.AND P0, PT, RZ, UR4, PT ;  /* 0x00000004ff007c0c */ /* 0x000fc8000bf05070 */
[----:B------:R-:W-:-:S13]  /*0ac0*/  ISETP.NE.AND.EX P0, PT, RZ, UR5, PT, P0 ;  /* 0x00000005ff007c0c */ /* 0x000fda000bf05300 */
[----:B------:R-:W-:Y:S05]  /*0ad0*/  @!P0 BRA `(.L_x_8) ;  /* 0x00000000001c8947 */ /* 0x000fea0003800000 */
[----:B0-----:R-:W0:Y:S02]  /*0ae0*/  LDC.64 R6, c[0x0][0x5a0] ;  /* 0x00016800ff067b82 */ /* 0x001e240000000a00 */
[----:B0-----:R-:W2:Y:S02]  /*0af0*/  LDG.E.64 R6, desc[UR52][R6.64] ;  /* 0x0000003406067981 */ /* 0x001ea4000c1e1b00 */
[----:B--2---:R-:W-:-:S04]  /*0b00*/  ISETP.NE.U32.AND P0, PT, R6, RZ, PT ;  /* 0x000000ff0600720c */ /* 0x004fc80003f05070 */
[----:B------:R-:W-:-:S13]  /*0b10*/  ISETP.NE.AND.EX P0, PT, R7, RZ, PT, P0 ;  /* 0x000000ff0700720c */ /* 0x000fda0003f05300 */
[----:B------:R-:W-:Y:S05]  /*0b20*/  @!P0 BRA `(.L_x_8) ;  /* 0x0000000000088947 */ /* 0x000fea0003800000 */
[----:B-1----:R0:W5:Y:S01]  /*0b30*/  LD.E R105, desc[UR52][R6.64] ;  /* 0x0000003406697980 */ /* 0x002162000c101900 */
[----:B------:R-:W-:Y:S05]  /*0b40*/  BRA `(.L_x_9) ;  /* 0x0000000000247947 */ /* 0x000fea0003800000 */
.L_x_8:
[----:B------:R-:W-:Y:S02]  /*0b50*/  ULDC.64 UR4, c[0x0][0x590] ;  /* 0x0001640000047ab9 */ /* 0x000fe40000000a00 */
[----:B------:R-:W-:-:S04]  /*0b60*/  ISETP.NE.U32.AND P0, PT, RZ, UR4, PT ;  /* 0x00000004ff007c0c */ /* 0x000fc8000bf05070 */
[----:B------:R-:W-:-:S13]  /*0b70*/  ISETP.NE.AND.EX P0, PT, RZ, UR5, PT, P0 ;  /* 0x00000005ff007c0c */ /* 0x000fda000bf05300 */
[----:B------:R-:W-:Y:S05]  /*0b80*/  @!P0 BRA `(.L_x_10) ;  /* 0x00000000000c8947 */ /* 0x000fea0003800000 */
[----:B0-----:R-:W1:Y:S02]  /*0b90*/  LDC.64 R6, c[0x0][0x590] ;  /* 0x00016400ff067b82 */ /* 0x001e640000000a00 */
[----:B-1----:R1:W5:Y:S01]  /*0ba0*/  LDG.E R105, desc[UR52][R6.64] ;  /* 0x0000003406697981 */ /* 0x002362000c1e1900 */
[----:B------:R-:W-:Y:S05]  /*0bb0*/  BRA `(.L_x_9) ;  /* 0x0000000000087947 */ /* 0x000fea0003800000 */
.L_x_10:
[----:B------:R-:W-:Y:S02]  /*0bc0*/  ULDC UR4, c[0x0][0x584] ;  /* 0x0001610000047ab9 */ /* 0x000fe40000000800 */
[----:B-1----:R-:W-:-:S07]  /*0bd0*/  IMAD.U32 R105, RZ, RZ, UR4 ;  /* 0x00000004ff697e24 */ /* 0x002fce000f8e00ff */
.L_x_9:
[----:B------:R-:W-:Y:S01]  /*0be0*/  ULDC UR4, c[0x0][0x65c] ;  /* 0x0001970000047ab9 */ /* 0x000fe20000000800 */
[----:B01----:R-:W0:Y:S01]  /*0bf0*/  LDC.64 R6, c[0x0][0x650] ;  /* 0x00019400ff067b82 */ /* 0x003e220000000a00 */
[----:B------:R-:W-:Y:S01]  /*0c00*/  UISETP.NE.AND UP2, UPT, UR4, 0x1, UPT ;  /* 0x000000010400788c */ /* 0x000fe2000bf45270 */
[----:B------:R-:W-:Y:S01]  /*0c10*/  IMAD.MOV.U32 R18, RZ, RZ, -0x1 ;  /* 0xffffffffff127424 */ /* 0x000fe200078e00ff */
[----:B------:R-:W-:Y:S01]  /*0c20*/  UISETP.NE.AND UP0, UPT, UR19, 0x2, UPT ;  /* 0x000000021300788c */ /* 0x000fe2000bf05270 */
[----:B------:R-:W-:Y:S01]  /*0c30*/  IMAD.MOV.U32 R2, RZ, RZ, -0x1 ;  /* 0xffffffffff027424 */ /* 0x000fe200078e00ff */
[----:B------:R-:W-:Y:S01]  /*0c40*/  UP2UR UR45, UPR, URZ, 0x4 ;  /* 0x000000043f2d7883 */ /* 0x000fe20008000000 */
[----:B------:R-:W-:-:S06]  /*0c50*/  IMAD.MOV.U32 R19, RZ, RZ, -0x1 ;  /* 0xffffffffff137424 */ /* 0x000fcc00078e00ff */
[----:B------:R-:W-:Y:S01]  /*0c60*/  @UP2 ULDC UR12, c[0x0][0x10] ;  /* 0x00000400000c2ab9 */ /* 0x000fe20000000800 */
[----:B------:R-:W-:Y:S01]  /*0c70*/  @UP2 UMOV UR4, UR8 ;  /* 0x0000000800042c82 */ /* 0x000fe20008000000 */
[----:B------:R-:W-:Y:S01]  /*0c80*/  @UP2 UMOV UR5, URZ ;  /* 0x0000003f00052c82 */ /* 0x000fe20008000000 */
[----:B------:R-:W-:Y:S01]  /*0c90*/  @!UP2 ULDC UR16, c[0x0][0xc] ;  /* 0x000003000010aab9 */ /* 0x000fe20000000800 */
[----:B------:R-:W-:Y:S01]  /*0ca0*/  @UP2 UIMAD.WIDE.U32 UR12, UR15, UR12, UR4 ;  /* 0x0000000c0f0c22a5 */ /* 0x000fe2000f8e0004 */
[----:B------:R-:W-:Y:S02]  /*0cb0*/  ULDC UR10, c[0x0][0xc] ;  /* 0x00000300000a7ab9 */ /* 0x000fe40000000800 */
[----:B------:R-:W-:Y:S01]  /*0cc0*/  @UP2 UMOV UR4, URZ ;  /* 0x0000003f00042c82 */ /* 0x000fe20008000000 */
[----:B------:R-:W-:Y:S01]  /*0cd0*/  UMOV UR5, URZ ;  /* 0x0000003f00057c82 */ /* 0x000fe20008000000 */
[----:B------:R-:W-:Y:S01]  /*0ce0*/  @UP2 UIADD3 UR18, UR13, UR4, URZ ;  /* 0x000000040d122290 */ /* 0x000fe2000fffe03f */
[----:B------:R-:W-:-:S02]  /*0cf0*/  ULDC UR11, c[0x0][0x10] ;  /* 0x00000400000b7ab9 */ /* 0x000fc40000000800 */
[----:B------:R-:W-:Y:S01]  /*0d00*/  UMOV UR4, UR15 ;  /* 0x0000000f00047c82 */ /* 0x000fe20008000000 */
[----:B------:R-:W-:Y:S02]  /*0d10*/  UIMAD.WIDE.U32 UR10, UR10, UR11, URZ ;  /* 0x0000000b0a0a72a5 */ /* 0x000fe4000f8e003f */
[----:B------:R-:W-:Y:S01]  /*0d20*/  @!UP2 UIMAD.WIDE.U32 UR4, UR8, UR16, UR4 ;  /* 0x000000100804a2a5 */ /* 0x000fe2000f8e0004 */
[----:B------:R-:W-:Y:S02]  /*0d30*/  ULDC UR13, c[0x0][0x14] ;  /* 0x00000500000d7ab9 */ /* 0x000fe40000000800 */
[----:B------:R-:W-:Y:S02]  /*0d40*/  UIMAD.WIDE.U32 UR54, UR10, UR13, URZ ;  /* 0x0000000d0a3672a5 */ /* 0x000fe4000f8e003f */
[----:B------:R-:W-:Y:S02]  /*0d50*/  UIMAD UR37, UR11, UR13, URZ ;  /* 0x0000000d0b2572a4 */ /* 0x000fe4000f8e023f */
[----:B------:R-:W-:Y:S01]  /*0d60*/  @!UP2 UMOV UR12, UR4 ;  /* 0x00000004000cac82 */ /* 0x000fe20008000000 */
[----:B------:R-:W-:Y:S01]  /*0d70*/  @!UP2 UMOV UR18, UR5 ;  /* 0x000000050012ac82 */ /* 0x000fe20008000000 */
[----:B------:R-:W-:-:S02]  /*0d80*/  UIADD3 UR37, UR55, UR37, URZ ;  /* 0x0000002537257290 */ /* 0x000fc4000fffe03f */
[----:B------:R-:W-:-:S04]  /*0d90*/  UIADD3 UR4, UP1, UR12, UR54, URZ ;  /* 0x000000360c047290 */ /* 0x000fc8000ff3e03f */
[----:B------:R-:W-:Y:S02]  /*0da0*/  UIADD3.X UR5, UR18, UR37, URZ, UP1, !UPT ;  /* 0x0000002512057290 */ /* 0x000fe40008ffe43f */
[----:B------:R-:W-:Y:S02]  /*0db0*/  USEL UR4, UR4, UR12, !UP0 ;  /* 0x0000000c04047287 */ /* 0x000fe4000c000000 */
[----:B------:R-:W-:-:S04]  /*0dc0*/  USEL UR5, UR5, UR18, !UP0 ;  /* 0x0000001205057287 */ /* 0x000fc8000c000000 */
[----:B0-----:R-:W-:Y:S01]  /*0dd0*/  ISETP.LE.U32.AND P0, PT, R6, UR4, PT ;  /* 0x0000000406007c0c */ /* 0x001fe2000bf03070 */
[----:B------:R-:W-:Y:S02]  /*0de0*/  IMAD.U32 R16, RZ, RZ, UR4 ;  /* 0x00000004ff107e24 */ /* 0x000fe4000f8e00ff */
[----:B------:R-:W-:Y:S02]  /*0df0*/  IMAD.U32 R0, RZ, RZ, UR5 ;  /* 0x00000005ff007e24 */ /* 0x000fe4000f8e00ff */
[----:B------:R-:W-:-:S03]  /*0e00*/  IMAD.U32 R17, RZ, RZ, UR5 ;  /* 0x00000005ff117e24 */ /* 0x000fc6000f8e00ff */
[----:B------:R-:W-:Y:S02]  /*0e10*/  ISETP.GE.U32.AND.EX P0, PT, R0, R7, PT, P0 ;  /* 0x000000070000720c */ /* 0x000fe40003f06100 */
[----:B------:R-:W-:-:S11]  /*0e20*/  PRMT R0, RZ, 0x7610, R0 ;  /* 0x00007610ff007816 */ /* 0x000fd60000000000 */
[----:B------:R-:W-:Y:S05]  /*0e30*/  @P0 BRA `(.L_x_11) ;  /* 0x0000000400500947 */ /* 0x000fea0003800000 */
[----:B------:R-:W-:Y:S01]  /*0e40*/  ULDC.64 UR18, c[0x0][0x628] ;  /* 0x00018a0000127ab9 */ /* 0x000fe20000000a00 */
[C---:B------:R-:W-:Y:S01]  /*0e50*/  R2UR UR20, R16.reuse ;  /* 0x00000000101472ca */ /* 0x040fe200000e0000 */
[----:B------:R-:W-:Y:S01]  /*0e60*/  ULDC UR16, c[0x0][0x630] ;  /* 0x00018c0000107ab9 */ /* 0x000fe20000000800 */
[----:B------:R-:W-:Y:S02]  /*0e70*/  ISETP.NE.U32.AND P0, PT, RZ, UR18, PT ;  /* 0x00000012ff007c0c */ /* 0x000fe4000bf05070 */
[----:B------:R-:W-:Y:S02]  /*0e80*/  R2UR UR4, R16 ;  /* 0x00000000100472ca */ /* 0x000fe400000e0000 */
[----:B------:R-:W-:Y:S02]  /*0e90*/  ISETP.NE.AND.EX P0, PT, RZ, UR19, PT, P0 ;  /* 0x00000013ff007c0c */ /* 0x000fe4000bf05300 */
[----:B------:R-:W-:-:S11]  /*0ea0*/  R2UR UR5, R17 ;  /* 0x00000000110572ca */ /* 0x000fd600000e0000 */
[----:B------:R-:W-:Y:S05]  /*0eb0*/  @!P0 BRA `(.L_x_12) ;  /* 0x0000000000308947 */ /* 0x000fea0003800000 */
[----:B------:R-:W-:Y:S01]  /*0ec0*/  R2UR UR4, R16 ;  /* 0x00000000100472ca */ /* 0x000fe200000e0000 */
[----:B------:R-:W-:Y:S01]  /*0ed0*/  ULDC UR12, c[0x0][0x634] ;  /* 0x00018d00000c7ab9 */ /* 0x000fe20000000800 */
[----:B------:R-:W-:-:S11]  /*0ee0*/  R2UR UR15, R17 ;  /* 0x00000000110f72ca */ /* 0x000fd600000e0000 */
[----:B------:R-:W-:-:S04]  /*0ef0*/  UIADD3 UR12, UP1, UR4, UR12, URZ ;  /* 0x0000000c040c7290 */ /* 0x000fc8000ff3e03f */
[----:B------:R-:W-:-:S04]  /*0f00*/  UIADD3.X UR15, URZ, UR15, URZ, UP1, !UPT ;  /* 0x0000000f3f0f7290 */ /* 0x000fc80008ffe43f */
[----:B------:R-:W-:-:S04]  /*0f10*/  UIMAD.WIDE.U32 UR4, UR15, UR18, URZ ;  /* 0x000000120f0472a5 */ /* 0x000fc8000f8e003f */
[----:B------:R-:W-:Y:S02]  /*0f20*/  UIMAD.WIDE.U32 UR10, UP1, UR12, UR19, UR4 ;  /* 0x000000130c0a72a5 */ /* 0x000fe4000f820004 */
[----:B------:R-:W-:Y:S02]  /*0f30*/  UIMAD.WIDE.U32 UR4, UR12, UR18, URZ ;  /* 0x000000120c0472a5 */ /* 0x000fe4000f8e003f */
[----:B------:R-:W-:Y:S02]  /*0f40*/  UIADD3.X UR13, URZ, URZ, URZ, UP1, !UPT ;  /* 0x0000003f3f0d7290 */ /* 0x000fe40008ffe43f */
[----:B------:R-:W-:Y:S01]  /*0f50*/  UIADD3 URZ, UP1, UR5, UR10, URZ ;  /* 0x0000000a053f7290 */ /* 0x000fe2000ff3e03f */
[----:B------:R-:W-:-:S03]  /*0f60*/  UMOV UR12, UR11 ;  /* 0x0000000b000c7c82 */ /* 0x000fc60008000000 */
[----:B------:R-:W-:-:S12]  /*0f70*/  UIMAD.WIDE.U32.X UR4, UR15, UR19, UR12, UP1 ;  /* 0x000000130f0472a5 */ /* 0x000fd800088e040c */
.L_x_12:
[----:B------:R-:W-:Y:S01]  /*0f80*/  USHF.R.U64 UR4, UR4, UR16, UR5 ;  /* 0x0000001004047299 */ /* 0x000fe20008001205 */
[----:B------:R-:W-:Y:S01]  /*0f90*/  R2UR UR11, R17 ;  /* 0x00000000110b72ca */ /* 0x000fe200000e0000 */
[----:B------:R-:W-:Y:S02]  /*0fa0*/  USHF.R.U32.HI UR5, URZ, UR16, UR5 ;  /* 0x000000103f057299 */ /* 0x000fe40008011605 */
[----:B------:R-:W-:Y:S01]  /*0fb0*/  UIADD3 UR12, UP1, URZ, -UR4, URZ ;  /* 0x800000043f0c7290 */ /* 0x000fe2000ff3e03f */
[----:B------:R-:W-:Y:S01]  /*0fc0*/  ULDC.64 UR18, c[0x0][0x620] ;  /* 0x0001880000127ab9 */ /* 0x000fe20000000a00 */
[----:B------:R-:W-:Y:S02]  /*0fd0*/  UISETP.NE.AND UP2, UPT, UR45, URZ, UPT ;  /* 0x0000003f2d00728c */ /* 0x000fe4000bf45270 */
[----:B------:R-:W-:Y:S01]  /*0fe0*/  UIADD3.X UR5, URZ, ~UR5, URZ, UP1, !UPT ;  /* 0x800000053f057290 */ /* 0x000fe20008ffe43f */
[----:B------:R-:W-:Y:S01]  /*0ff0*/  UMOV UR10, UR20 ;  /* 0x00000014000a7c82 */ /* 0x000fe20008000000 */
[----:B------:R-:W-:-:S02]  /*1000*/  ULDC UR13, c[0x0][0x618] ;  /* 0x00018600000d7ab9 */ /* 0x000fc40000000800 */
[----:B------:R-:W-:Y:S02]  /*1010*/  UIMAD UR5, UR5, UR18, URZ ;  /* 0x00000012050572a4 */ /* 0x000fe4000f8e023f */
[----:B------:R-:W-:Y:S02]  /*1020*/  UIMAD.WIDE.U32 UR10, UR12, UR18, UR10 ;  /* 0x000000120c0a72a5 */ /* 0x000fe4000f8e000a */
[----:B------:R-:W-:Y:S02]  /*1030*/  UIMAD UR12, UR12, UR19, UR5 ;  /* 0x000000130c0c72a4 */ /* 0x000fe4000f8e0205 */
[----:B------:R-:W-:Y:S02]  /*1040*/  @UP2 UIMAD UR7, UR17, UR9, UR8 ;  /* 0x00000009110722a4 */ /* 0x000fe4000f8e0208 */
[----:B------:R-:W-:Y:S01]  /*1050*/  UIADD3 UR11, UR11, UR12, URZ ;  /* 0x0000000c0b0b7290 */ /* 0x000fe2000fffe03f */
[----:B------:R-:W-:Y:S01]  /*1060*/  ULDC.64 UR8, c[0x0][0x640] ;  /* 0x0001900000087ab9 */ /* 0x000fe20000000a00 */
[----:B------:R-:W-:-:S02]  /*1070*/  ULDC UR15, c[0x0][0x608] ;  /* 0x00018200000f7ab9 */ /* 0x000fc40000000800 */
[----:B------:R-:W-:Y:S01]  /*1080*/  USHF.R.U64 UR20, UR10, UR13, UR11 ;  /* 0x0000000d0a147299 */ /* 0x000fe2000800120b */
[----:B------:R-:W-:Y:S01]  /*1090*/  ISETP.NE.U32.AND P0, PT, RZ, UR8, PT ;  /* 0x00000008ff007c0c */ /* 0x000fe2000bf05070 */
[----:B------:R-:W-:Y:S01]  /*10a0*/  USHF.R.U32.HI UR11, URZ, UR13, UR11 ;  /* 0x0000000d3f0b7299 */ /* 0x000fe2000801160b */
[----:B------:R-:W-:Y:S02]  /*10b0*/  ULDC UR21, c[0x0][0x658] ;  /* 0x0001960000157ab9 */ /* 0x000fe40000000800 */
[----:B------:R-:W-:Y:S01]  /*10c0*/  ISETP.NE.AND.EX P0, PT, RZ, UR9, PT, P0 ;  /* 0x00000009ff007c0c */ /* 0x000fe2000bf05300 */
[----:B------:R-:W-:Y:S02]  /*10d0*/  USHF.R.U64 UR25, UR20, UR15, UR11 ;  /* 0x0000000f14197299 */ /* 0x000fe4000800120b */
[----:B------:R-:W-:Y:S01]  /*10e0*/  USHF.R.U32.HI UR11, URZ, UR15, UR11 ;  /* 0x0000000f3f0b7299 */ /* 0x000fe2000801160b */
[----:B------:R-:W-:Y:S01]  /*10f0*/  UMOV UR10, 0xffffffff ;  /* 0xffffffff000a7882 */ /* 0x000fe20000000000 */
[----:B------:R-:W-:Y:S01]  /*1100*/  ULDC UR5, c[0x0][0x600] ;  /* 0x0001800000057ab9 */ /* 0x000fe20000000800 */
[----:B------:R-:W-:-:S02]  /*1110*/  USHF.L.U32 UR10, UR10, UR21, URZ ;  /* 0x000000150a0a7299 */ /* 0x000fc4000800063f */
[----:B------:R-:W-:Y:S02]  /*1120*/  USHF.R.U64 UR26, UR25, UR21, UR11 ;  /* 0x00000015191a7299 */ /* 0x000fe4000800120b */
[----:B------:R-:W-:Y:S02]  /*1130*/  ULOP3.LUT UR15, URZ, UR10, URZ, 0x33, !UPT ;  /* 0x0000000a3f0f7292 */ /* 0x000fe4000f8e333f */
[----:B------:R-:W-:Y:S02]  /*1140*/  UIADD3 UR19, UR5, -0x1, URZ ;  /* 0xffffffff05137890 */ /* 0x000fe4000fffe03f */
[----:B------:R-:W-:Y:S01]  /*1150*/  USHF.R.U32.HI UR11, URZ, UR21, UR11 ;  /* 0x000000153f0b7299 */ /* 0x000fe2000801160b */
[----:B------:R-:W-:Y:S01]  /*1160*/  ULDC UR22, c[0x0][0x648] ;  /* 0x0001920000167ab9 */ /* 0x000fe20000000800 */
[----:B------:R-:W-:Y:S01]  /*1170*/  ULDC UR23, c[0x0][0x638] ;  /* 0x00018e0000177ab9 */ /* 0x000fe20000000800 */
[----:B------:R-:W-:Y:S01]  /*1180*/  UMOV UR24, 0x1 ;  /* 0x0000000100187882 */ /* 0x000fe20000000000 */
[----:B------:R-:W-:Y:S01]  /*1190*/  UMOV UR10, UR26 ;  /* 0x0000001a000a7c82 */ /* 0x000fe20008000000 */
[----:B------:R-:W-:Y:S07]  /*11a0*/  @!P0 BRA `(.L_x_13) ;  /* 0x0000000000308947 */ /* 0x000fee0003800000 */
[----:B------:R-:W-:Y:S02]  /*11b0*/  ULDC UR16, c[0x0][0x64c] ;  /* 0x0001930000107ab9 */ /* 0x000fe40000000800 */
        /* <DEDUP_REMOVED lines=8> */
[----:B------:R-:W-:-:S07]  /*1240*/  UIMAD.WIDE.U32.X UR8, UR18, UR9, UR16, UP1 ;  /* 0x00000009120872a5 */ /* 0x000fce00088e0410 */
[----:B------:R-:W-:Y:S01]  /*1250*/  UMOV UR10, UR8 ;  /* 0x00000008000a7c82 */ /* 0x000fe20008000000 */
[----:B------:R-:W-:-:S05]  /*1260*/  UMOV UR11, UR9 ;  /* 0x00000009000b7c82 */ /* 0x000fca0008000000 */
.L_x_13:
[----:B------:R-:W-:Y:S01]  /*1270*/  USHF.R.U64 UR9, UR10, UR22, UR11 ;  /* 0x000000160a097299 */ /* 0x000fe2000800120b */
[----:B------:R-:W-:Y:S01]  /*1280*/  IMAD.MOV.U32 R0, RZ, RZ, 0x1 ;  /* 0x00000001ff007424 */ /* 0x000fe200078e00ff */
[----:B------:R-:W-:Y:S01]  /*1290*/  USHF.L.U32 UR8, UR24, UR21, URZ ;  /* 0x0000001518087299 */ /* 0x000fe2000800063f */
[----:B------:R-:W-:Y:S01]  /*12a0*/  IMAD.U32 R19, RZ, RZ, UR4 ;  /* 0x00000004ff137e24 */ /* 0x000fe2000f8e00ff */
[----:B------:R-:W-:Y:S02]  /*12b0*/  ULOP3.LUT UR15, UR25, UR15, URZ, 0xc0, !UPT ;  /* 0x0000000f190f7292 */ /* 0x000fe4000f8ec03f */
[----:B------:R-:W-:Y:S02]  /*12c0*/  UIADD3 UR10, -UR9, URZ, URZ ;  /* 0x0000003f090a7290 */ /* 0x000fe4000fffe13f */
[----:B------:R-:W-:Y:S02]  /*12d0*/  UIMAD UR15, UR8, UR9, UR15 ;  /* 0x00000009080f72a4 */ /* 0x000fe4000f8e020f */
[----:B------:R-:W-:-:S02]  /*12e0*/  ULOP3.LUT UR19, UR20, UR19, URZ, 0xc0, !UPT ;  /* 0x0000001314137292 */ /* 0x000fc4000f8ec03f */
[----:B------:R-:W-:Y:S01]  /*12f0*/  UIMAD UR8, UR10, UR23, UR26 ;  /* 0x000000170a0872a4 */ /* 0x000fe2000f8e021a */
[----:B------:R-:W-:Y:S01]  /*1300*/  ULDC UR9, c[0x0][0x610] ;  /* 0x0001840000097ab9 */ /* 0x000fe20000000800 */
[----:B------:R-:W-:Y:S02]  /*1310*/  UISETP.NE.AND UP1, UPT, UR45, URZ, UPT ;  /* 0x0000003f2d00728c */ /* 0x000fe4000bf25270 */
[----:B------:R-:W-:Y:S02]  /*1320*/  UIMAD UR7, UR15, UR9, UR7 ;  /* 0x000000090f0772a4 */ /* 0x000fe4000f8e0207 */
[----:B------:R-:W-:-:S04]  /*1330*/  UIMAD UR8, UR8, UR5, UR19 ;  /* 0x00000005080872a4 */ /* 0x000fc8000f8e0213 */
[----:B------:R-:W-:Y:S02]  /*1340*/  USEL UR5, UR8, UR7, !UP1 ;  /* 0x0000000708057287 */ /* 0x000fe4000c800000 */
[----:B------:R-:W-:-:S04]  /*1350*/  USEL UR7, UR7, UR8, !UP1 ;  /* 0x0000000807077287 */ /* 0x000fc8000c800000 */
[----:B------:R-:W-:Y:S02]  /*1360*/  IMAD.U32 R2, RZ, RZ, UR5 ;  /* 0x00000005ff027e24 */ /* 0x000fe4000f8e00ff */
[----:B------:R-:W-:-:S07]  /*1370*/  IMAD.U32 R18, RZ, RZ, UR7 ;  /* 0x00000007ff127e24 */ /* 0x000fce000f8e00ff */
.L_x_11:
[----:B------:R-:W-:Y:S05]  /*1380*/  @!P1 BRA `(.L_x_14) ;  /* 0x00000000000c9947 */ /* 0x000fea0003800000 */
[----:B------:R-:W-:Y:S01]  /*1390*/  UCGABAR_WAIT ;  /* 0x0000000000007dc7 */ /* 0x000fe20008000000 */
[----:B------:R-:W-:Y:S01]  /*13a0*/  CCTL.IVALL ;  /* 0x00000000ff00798f */ /* 0x000fe20002000000 */
[----:B------:R-:W-:Y:S05]  /*13b0*/  BRA `(.L_x_15) ;  /* 0x0000000000047947 */ /* 0x000fea0003800000 */
.L_x_14:
[----:B------:R-:W-:Y:S06]  /*13c0*/  BAR.SYNC.DEFER_BLOCKING 0x0 ;  /* 0x0000000000007b1d */ /* 0x000fec0000010000 */
.L_x_15:
[----:B------:R-:W-:Y:S02]  /*13d0*/  ULDC UR4, c[0x0][0x28c] ;  /* 0x0000a30000047ab9 */ /* 0x000fe40000000800 */
[----:B------:R-:W-:-:S04]  /*13e0*/  UIADD3 UR4, UR4, 0xff, URZ ;  /* 0x000000ff04047890 */ /* 0x000fc8000fffe03f */
[----:B------:R-:W-:-:S04]  /*13f0*/  USHF.R.S32.HI UR5, URZ, 0x1f, UR4 ;  /* 0x0000001f3f057899 */ /* 0x000fc80008011404 */
[----:B------:R-:W-:-:S04]  /*1400*/  ULEA.HI UR5, UR5, UR4, URZ, 0x8 ;  /* 0x0000000405057291 */ /* 0x000fc8000f8f403f */
[----:B------:R-:W-:Y:S01]  /*1410*/  USHF.R.S32.HI UR38, URZ, 0x8, UR5 ;  /* 0x000000083f267899 */ /* 0x000fe20008011405 */
[----:B------:R-:W-:Y:S11]  /*1420*/  @!P2 BRA `(.L_x_16) ;  /* 0x000000a00014a947 */ /* 0x000ff60003800000 */
[----:B------:R-:W-:-:S06]  /*1430*/  UISETP.GT.U32.AND UP1, UPT, UR14, 0x1, UPT ;  /* 0x000000010e00788c */ /* 0x000fcc000bf24070 */
[----:B------:R-:W-:-:S13]  /*1440*/  PLOP3.LUT P0, PT, PT, PT, UP1, 0x80, 0x0 ;  /* 0x000000000000781c */ /* 0x000fda0003f0f018 */
[----:B------:R-:W-:Y:S05]  /*1450*/  @P0 EXIT ;  /* 0x000000000000094d */ /* 0x000fea0003800000 */
.L_x_17:
[----:B------:R-:W-:-:S08]  /*1460*/  NOP ;  /* 0x0000000000007918 */ /* 0x000fd00000000000 */
[----:B------:R-:W0:Y:S02]  /*1470*/  USETMAXREG.TRY_ALLOC.CTAPOOL UP1, 0xe8 ;  /* 0x000000e8000079c8 */ /* 0x000e240008020600 */
[----:B0-----:R-:W-:-:S13]  /*1480*/  PLOP3.LUT P0, PT, PT, PT, UP1, 0x80, 0x0 ;  /* 0x000000000000781c */ /* 0x001fda0003f0f018 */
[----:B------:R-:W-:Y:S05]  /*1490*/  @!P0 BRA `(.L_x_17) ;  /* 0xfffffffc00f08947 */ /* 0x000fea000383ffff */
[----:B------:R-:W-:-:S13]  /*14a0*/  LOP3.LUT P0, RZ, R0, 0xff, RZ, 0xc0, !PT ;  /* 0x000000ff00ff7812 */ /* 0x000fda000780c0ff */
[----:B------:R-:W-:Y:S05]  /*14b0*/  @!P0 EXIT ;  /* 0x000000000000894d */ /* 0x000fea0003800000 */
[----:B------:R-:W0:Y:S01]  /*14c0*/  S2UR UR5, SR_CgaCtaId ;  /* 0x00000000000579c3 */ /* 0x000e220000008800 */
[CC--:B------:R-:W-:Y:S01]  /*14d0*/  LEA.HI R0, R9.reuse, R4.reuse, RZ, 0x2 ;  /* 0x0000000409007211 */ /* 0x0c0fe200078f10ff */
[----:B------:R-:W-:Y:S01]  /*14e0*/  UMOV UR40, 0x400 ;  /* 0x0000040000287882 */ /* 0x000fe20000000000 */
[----:B------:R-:W-:Y:S01]  /*14f0*/  LEA.HI R9, R9, R4, RZ, 0x5 ;  /* 0x0000000409097211 */ /* 0x000fe200078f28ff */
[----:B------:R-:W-:Y:S01]  /*1500*/  USHF.R.U32.HI UR4, URZ, 0x1, UR38 ;  /* 0x000000013f047899 */ /* 0x000fe20008011626 */
[--C-:B------:R-:W-:Y:S01]  /*1510*/  SHF.R.S32.HI R106, RZ, 0x2, R0.reuse ;  /* 0x00000002ff6a7819 */ /* 0x100fe20000011400 */
[----:B------:R-:W-:Y:S01]  /*1520*/  ULOP3.LUT UR44, UR38, 0x1, URZ, 0xc0, !UPT ;  /* 0x00000001262c7892 */ /* 0x000fe2000f8ec03f */
[----:B------:R-:W-:Y:S01]  /*1530*/  SHF.R.S32.HI R3, RZ, 0x1f, R0 ;  /* 0x0000001fff037819 */ /* 0x000fe20000011400 */
[----:B------:R-:W1:Y:S01]  /*1540*/  LDC.64 R6, c[0x0][0x5c8] ;  /* 0x00017200ff067b82 */ /* 0x000e620000000a00 */
[----:B------:R-:W-:Y:S01]  /*1550*/  SHF.R.S32.HI R9, RZ, 0x5, R9 ;  /* 0x00000005ff097819 */ /* 0x000fe20000011409 */
[----:B------:R-:W-:Y:S01]  /*1560*/  ULDC.64 UR10, c[0x0][0x288] ;  /* 0x0000a200000a7ab9 */ /* 0x000fe20000000a00 */
[----:B------:R-:W-:Y:S01]  /*1570*/  LEA.HI R3, R3, R106, RZ, 0x3 ;  /* 0x0000006a03037211 */ /* 0x000fe200078f18ff */
[----:B------:R-:W-:Y:S01]  /*1580*/  UISETP.LT.AND UP1, UPT, UR38, 0x1, UPT ;  /* 0x000000012600788c */ /* 0x000fe2000bf21270 */
[----:B------:R-:W-:Y:S01]  /*1590*/  IMAD.U32 R112, RZ, RZ, UR10 ;  /* 0x0000000aff707e24 */ /* 0x000fe2000f8e00ff */
[----:B------:R-:W-:Y:S01]  /*15a0*/  ULOP3.LUT UR4, UR4, 0x1, URZ, 0xc0, !UPT ;  /* 0x0000000104047892 */ /* 0x000fe2000f8ec03f */
[----:B------:R-:W-:Y:S01]  /*15b0*/  LOP3.LUT R3, R3, 0xfffffff8, RZ, 0xc0, !PT ;  /* 0xfffffff803037812 */ /* 0x000fe200078ec0ff */
[----:B------:R-:W-:Y:S01]  /*15c0*/  ULDC UR43, c[0x0][0x658] ;  /* 0x00019600002b7ab9 */ /* 0x000fe20000000800 */
[----:B------:R-:W-:Y:S01]  /*15d0*/  UMOV UR6, 0xffffffff ;  /* 0xffffffff00067882 */ /* 0x000fe20000000000 */
[----:B------:R-:W-:Y:S01]  /*15e0*/  ULDC UR8, c[0x0][0x284] ;  /* 0x0000a10000087ab9 */ /* 0x000fe20000000800 */
[----:B------:R-:W-:Y:S01]  /*15f0*/  USEL UR44, UR44, URZ, !UP0 ;  /* 0x0000003f2c2c7287 */ /* 0x000fe2000c000000 */
[----:B------:R-:W-:Y:S01]  /*1600*/  IMAD.IADD R106, R106, 0x1, -R3 ;  /* 0x000000016a6a7824 */ /* 0x000fe200078e0a03 */
[----:B------:R-:W-:Y:S01]  /*1610*/  LOP3.LUT R3, R0, 0xfffffffc, RZ, 0xc0, !PT ;  /* 0xfffffffc00037812 */ /* 0x000fe200078ec0ff */
[----:B------:R-:W-:Y:S01]  /*1620*/  VIADD R0, R5, 0xffffffff ;  /* 0xffffffff05007836 */ /* 0x000fe20000000000 */
[----:B------:R-:W-:Y:S01]  /*1630*/  USEL UR46, UR38, 0x1, UP1 ;  /* 0x00000001262e7887 */ /* 0x000fe20008800000 */
[--C-:B------:R-:W-:Y:S01]  /*1640*/  IMAD R115, R9, -0x10, -R106.reuse ;  /* 0xfffffff009737824 */ /* 0x100fe200078e0a6a */
[----:B0-----:R-:W-:Y:S01]  /*1650*/  ULEA UR40, UR5, UR40, 0x18 ;  /* 0x0000002805287291 */ /* 0x001fe2000f8ec03f */
[----:B------:R-:W-:Y:S01]  /*1660*/  IMAD.IADD R3, R4, 0x1, -R3 ;  /* 0x0000000104037824 */ /* 0x000fe200078e0a03 */
[C---:B------:R-:W-:Y:S01]  /*1670*/  ISETP.NE.AND P0, PT, R0.reuse, RZ, PT ;  /* 0x000000ff0000720c */ /* 0x040fe20003f05270 */
[----:B------:R-:W-:Y:S01]  /*1680*/  IMAD.SHL.U32 R0, R0, 0x8, RZ ;  /* 0x0000000800007824 */ /* 0x000fe200078e00ff */
[----:B------:R-:W-:Y:S01]  /*1690*/  UIADD3 UR50, UR40, 0x30, URZ ;  /* 0x0000003028327890 */ /* 0x000fe2000fffe03f */
[--C-:B------:R-:W-:Y:S01]  /*16a0*/  SHF.R.S32.HI R107, RZ, 0x1f, R106.reuse ;  /* 0x0000001fff6b7819 */ /* 0x100fe2000001146a */
[----:B------:R-:W-:Y:S01]  /*16b0*/  IMAD.SHL.U32 R108, R3, 0x2, RZ ;  /* 0x00000002036c7824 */ /* 0x000fe200078e00ff */
[----:B------:R-:W-:Y:S01]  /*16c0*/  USHF.L.U32 UR6, UR6, UR43, URZ ;  /* 0x0000002b06067299 */ /* 0x000fe2000800063f */
[----:B------:R-:W-:Y:S01]  /*16d0*/  LOP3.LUT R0, R0, 0x8, RZ, 0xc0, !PT ;  /* 0x0000000800007812 */ /* 0x000fe200078ec0ff */
[----:B------:R-:W-:Y:S01]  /*16e0*/  UISETP.EQ.U32.AND UP0, UPT, UR4, 0x1, !UP0 ;  /* 0x000000010400788c */ /* 0x000fe2000c702070 */
[----:B------:R-:W-:Y:S01]  /*16f0*/  IMAD.WIDE R106, R9, 0x10, R106 ;  /* 0x00000010096a7825 */ /* 0x000fe200078e026a */
[C---:B-1----:R-:W-:Y:S01]  /*1700*/  SHF.L.U64.HI R110, R6.reuse, 0x3, R7 ;  /* 0x00000003066e7819 */ /* 0x042fe20000010207 */
[----:B------:R-:W-:Y:S01]  /*1710*/  ULDC UR42, c[0x0][0x600] ;  /* 0x00018000002a7ab9 */ /* 0x000fe20000000800 */
[----:B------:R-:W-:Y:S01]  /*1720*/  SEL R116, RZ, 0x1, P0 ;  /* 0x00000001ff747807 */ /* 0x000fe20000000000 */
[----:B------:R-:W-:Y:S01]  /*1730*/  IMAD.SHL.U32 R111, R6, 0x8, RZ ;  /* 0x00000008066f7824 */ /* 0x000fe200078e00ff */
[----:B------:R-:W-:Y:S01]  /*1740*/  LEA R113, R5, UR50, 0x3 ;  /* 0x0000003205717c11 */ /* 0x000fe2000f8e18ff */
[----:B------:R-:W-:Y:S01]  /*1750*/  IMAD R112, R3, -0x2, R112 ;  /* 0xfffffffe03707824 */ /* 0x000fe200078e0270 */
[C---:B------:R-:W-:Y:S01]  /*1760*/  LOP3.LUT R117, R0.reuse, 0x8, RZ, 0x3c, !PT ;  /* 0x0000000800757812 */ /* 0x040fe200078e3cff */
[----:B------:R-:W-:Y:S01]  /*1770*/  VIADD R115, R115, UR8 ;  /* 0x0000000873737c36 */ /* 0x000fe20008000000 */
[----:B------:R-:W-:Y:S01]  /*1780*/  LOP3.LUT R114, R0, 0x18, RZ, 0x3c, !PT ;  /* 0x0000001800727812 */ /* 0x000fe200078e3cff */
[----:B------:R-:W-:Y:S01]  /*1790*/  UMOV UR7, 0x1 ;  /* 0x0000000100077882 */ /* 0x000fe20000000000 */
[----:B------:R-:W-:Y:S01]  /*17a0*/  SHF.R.S32.HI R109, RZ, 0x1f, R108 ;  /* 0x0000001fff6d7819 */ /* 0x000fe2000001146c */
[----:B------:R-:W-:-:S02]  /*17b0*/  ULOP3.LUT UR49, UR39, 0x1, URZ, 0xfc, !UPT ;  /* 0x0000000127317892 */ /* 0x000fc4000f8efc3f */
[----:B------:R-:W-:Y:S02]  /*17c0*/  USHF.L.U64.HI UR36, UR54, 0x1, UR37 ;  /* 0x0000000136247899 */ /* 0x000fe40008010225 */
[----:B------:R-:W-:Y:S02]  /*17d0*/  UIADD3 UR41, UR11, 0x1fe, URZ ;  /* 0x000001fe0b297890 */ /* 0x000fe4000fffe03f */
[----:B------:R-:W-:Y:S02]  /*17e0*/  UIADD3 UR42, UR42, -0x1, URZ ;  /* 0xffffffff2a2a7890 */ /* 0x000fe4000fffe03f */
[----:B------:R-:W-:Y:S02]  /*17f0*/  USHF.L.U32 UR43, UR7, UR43, URZ ;  /* 0x0000002b072b7299 */ /* 0x000fe4000800063f */
[----:B------:R-:W-:Y:S02]  /*1800*/  UIADD3 UR46, -UR46, UR38, URZ ;  /* 0x000000262e2e7290 */ /* 0x000fe4000fffe13f */
[----:B------:R-:W-:-:S02]  /*1810*/  ULOP3.LUT UR47, URZ, UR6, URZ, 0x33, !UPT ;  /* 0x000000063f2f7292 */ /* 0x000fc4000f8e333f */
[----:B------:R-:W-:-:S12]  /*1820*/  USEL UR48, URZ, 0x1, !UP0 ;  /* 0x000000013f307887 */ /* 0x000fd8000c000000 */
.L_x_197:
[----:B------:R-:W-:-:S04]  /*1830*/  SHF.L.U32 R0, R116, 0x1f, RZ ;  /* 0x0000001f74007819 */ /* 0x000fc800000006ff */
[----:B------:R-:W0:Y:S02]  /*1840*/  SYNCS.PHASECHK.TRANS64.TRYWAIT P0, [R113+URZ+-0x8], R0 ;  /* 0xfffff800710075a7 */ /* 0x000e24000800017f */
[----:B012345:R-:W-:Y:S05]  /*1850*/  @!P0 BRA `(.L_x_18) ;  /* 0x000000ac00548947 */ /* 0x03ffea0003800000 */
.L_x_217:
[----:B------:R-:W-:Y:S02]  /*1860*/  ULDC UR4, c[0x0][0x28c] ;  /* 0x0000a30000047ab9 */ /* 0x000fe40000000800 */
[----:B------:R-:W-:-:S13]  /*1870*/  ISETP.LT.AND P0, PT, RZ, UR4, PT ;  /* 0x00000004ff007c0c */ /* 0x000fda000bf01270 */
[----:B------:R-:W-:Y:S05]  /*1880*/  @P0 BRA `(.L_x_19) ;  /* 0x0000000000400947 */ /* 0x000fea0003800000 */
[----:B0-----:R-:W-:Y:S01]  /*1890*/  MOV R0, 0x0 ;  /* 0x0000000000007802 */ /* 0x001fe20000000f00 */
[----:B------:R-:W-:Y:S01]  /*18a0*/  ULDC.64 UR4, c[0x4][0x68] ;  /* 0x01001a0000047ab9 */ /* 0x000fe20000000a00 */
[----:B------:R-:W-:Y:S01]  /*18b0*/  ULDC.64 UR6, c[0x4][0x8] ;  /* 0x0100020000067ab9 */ /* 0x000fe20000000a00 */
[----:B------:R-:W-:Y:S01]  /*18c0*/  IMAD.U32 R4, RZ, RZ, UR4 ;  /* 0x00000004ff047e24 */ /* 0x000fe2000f8e00ff */
[----:B------:R0:W1:Y:S01]  /*18d0*/  LDC.64 R14, c[0x4][R0] ;  /* 0x01000000000e7b82 */ /* 0x0000620000000a00 */
[----:B------:R-:W-:Y:S01]  /*18e0*/  IMAD.U32 R5, RZ, RZ, UR5 ;  /* 0x00000005ff057e24 */ /* 0x000fe2000f8e00ff */
[----:B------:R-:W-:Y:S01]  /*18f0*/  ULDC.64 UR4, c[0x4][0x70] ;  /* 0x01001c0000047ab9 */ /* 0x000fe20000000a00 */
[----:B------:R-:W-:Y:S02]  /*1900*/  IMAD.U32 R10, RZ, RZ, UR6 ;  /* 0x00000006ff0a7e24 */ /* 0x000fe4000f8e00ff */
[----:B------:R-:W-:Y:S02]  /*1910*/  IMAD.U32 R6, RZ, RZ, UR4 ;  /* 0x00000004ff067e24 */ /* 0x000fe4000f8e00ff */
[----:B------:R-:W-:-:S02]  /*1920*/  IMAD.U32 R7, RZ, RZ, UR5 ;  /* 0x00000005ff077e24 */ /* 0x000fc4000f8e00ff */
[----:B------:R-:W-:Y:S02]  /*1930*/  IMAD.U32 R11, RZ, RZ, UR7 ;  /* 0x00000007ff0b7e24 */ /* 0x000fe4000f8e00ff */
[----:B------:R-:W-:Y:S02]  /*1940*/  IMAD.MOV.U32 R8, RZ, RZ, 0x1e1 ;  /* 0x000001e1ff087424 */ /* 0x000fe400078e00ff */
[----:B------:R-:W-:Y:S02]  /*1950*/  IMAD.MOV.U32 R12, RZ, RZ, 0x1 ;  /* 0x00000001ff0c7424 */ /* 0x000fe400078e00ff */
[----:B0-----:R-:W-:-:S07]  /*1960*/  IMAD.MOV.U32 R13, RZ, RZ, RZ ;  /* 0x000000ffff0d7224 */ /* 0x001fce00078e00ff */
[----:B------:R-:W-:-:S07]  /*1970*/  LEPC R20, `(.L_x_19) ;  /* 0x000000001014794e */ /* 0x000fce0000000000 */
[----:B-1---5:R-:W-:Y:S05]  /*1980*/  CALL.ABS.NOINC R14 ;  /* 0x000000000e007343 */ /* 0x022fea0003c00000 */
.L_x_19:
[----:B0-----:R-:W-:-:S05]  /*1990*/  IMAD.U32 R0, RZ, RZ, UR49 ;  /* 0x00000031ff007e24 */ /* 0x001fca000f8e00ff */
[----:B------:R-:W-:-:S13]  /*19a0*/  ISETP.NE.AND P0, PT, R0, 0x3, PT ;  /* 0x000000030000780c */ /* 0x000fda0003f05270 */
[----:B------:R-:W-:Y:S05]  /*19b0*/  @!P0 BRA `(.L_x_20) ;  /* 0x0000000000048947 */ /* 0x000fea0003800000 */
[----:B------:R-:W-:Y:S01]  /*19c0*/  BPT.TRAP 0x1 ;  /* 0x000000040000795c */ /* 0x000fe20000300000 */
.L_x_20:
[----:B------:R-:W-:Y:S02]  /*19d0*/  IMAD.U32 R3, RZ, RZ, UR44 ;  /* 0x0000002cff037e24 */ /* 0x000fe4000f8e00ff */
[----:B------:R-:W-:-:S03]  /*19e0*/  IMAD.U32 R0, RZ, RZ, UR48 ;  /* 0x00000030ff007e24 */ /* 0x000fc6000f8e00ff */
[----:B------:R-:W-:Y:S02]  /*19f0*/  LEA R3, R3, UR40, 0x3 ;  /* 0x0000002803037c11 */ /* 0x000fe4000f8e18ff */
[----:B------:R-:W-:-:S04]  /*1a00*/  SHF.L.U32 R0, R0, 0x1f, RZ ;  /* 0x0000001f00007819 */ /* 0x000fc800000006ff */
[----:B------:R0:W1:Y:S01]  /*1a10*/  SYNCS.PHASECHK.TRANS64.TRYWAIT P1, [R3+URZ], R0 ;  /* 0x00000000030075a7 */ /* 0x000062000802017f */
[----:B------:R-:W-:Y:S05]  /*1a20*/  @!P0 BRA `(.L_x_21) ;  /* 0x0000000000048947 */ /* 0x000fea0003800000 */
[----:B------:R-:W-:Y:S01]  /*1a30*/  BPT.TRAP 0x1 ;  /* 0x000000040000795c */ /* 0x000fe20000300000 */
.L_x_21:
[----:B------:R-:W-:-:S05]  /*1a40*/  IMAD.U32 R4, RZ, RZ, UR46 ;  /* 0x0000002eff047e24 */ /* 0x000fca000f8e00ff */
[----:B------:R-:W-:Y:S01]  /*1a50*/  ISETP.GE.AND P2, PT, R4, 0x1, PT ;  /* 0x000000010400780c */ /* 0x000fe20003f46270 */
[----:B-1----:R-:W-:-:S12]  /*1a60*/  @P1 BRA `(.L_x_22) ;  /* 0x0000000000081947 */ /* 0x002fd80003800000 */
[----:B------:R-:W1:Y:S02]  /*1a70*/  SYNCS.PHASECHK.TRANS64.TRYWAIT P1, [R3+URZ], R0 ;  /* 0x00000000030075a7 */ /* 0x000e64000802017f */
[----:B-1----:R-:W-:Y:S05]  /*1a80*/  @!P1 BRA `(.L_x_23) ;  /* 0x000000a800dc9947 */ /* 0x002fea0003800000 */
.L_x_22:
[----:B------:R-:W-:Y:S05]  /*1a90*/  WARPSYNC.ALL ;  /* 0x0000000000007948 */ /* 0x000fea0003800000 */
[----:B------:R-:W-:Y:S01]  /*1aa0*/  UIADD3 UR5, UR40, 0x100, URZ ;  /* 0x0000010028057890 */ /* 0x000fe2000fffe03f */
[----:B------:R-:W-:Y:S01]  /*1ab0*/  WARPGROUP.ARRIVE ;  /* 0x00000000000079c5 */ /* 0x000fe20000000000 */
[----:B------:R-:W-:Y:S02]  /*1ac0*/  UIADD3 UR4, UR40, 0x10100, URZ ;  /* 0x0001010028047890 */ /* 0x000fe4000fffe03f */
[----:B------:R-:W-:Y:S02]  /*1ad0*/  USHF.R.U32.HI UR5, URZ, 0x4, UR5 ;  /* 0x000000043f057899 */ /* 0x000fe40008011605 */
[----:B------:R-:W-:-:S02]  /*1ae0*/  USHF.R.U32.HI UR4, URZ, 0x4, UR4 ;  /* 0x000000043f047899 */ /* 0x000fc40008011604 */
[----:B------:R-:W-:Y:S02]  /*1af0*/  ULOP3.LUT UR5, UR5, 0x3fff, URZ, 0xc0, !UPT ;  /* 0x00003fff05057892 */ /* 0x000fe4000f8ec03f */
[----:B------:R-:W-:Y:S02]  /*1b00*/  ULOP3.LUT UR4, UR4, 0x3fff, URZ, 0xc0, !UPT ;  /* 0x00003fff04047892 */ /* 0x000fe4000f8ec03f */
[----:B------:R-:W-:Y:S02]  /*1b10*/  ULOP3.LUT UR9, UR5, 0x10000, URZ, 0xfc, !UPT ;  /* 0x0001000005097892 */ /* 0x000fe4000f8efc3f */
[----:B------:R-:W-:Y:S02]  /*1b20*/  ULOP3.LUT UR8, UR4, 0x10000, URZ, 0xfc, !UPT ;  /* 0x0001000004087892 */ /* 0x000fe4000f8efc3f */
[----:B------:R-:W-:Y:S02]  /*1b30*/  ULEA UR11, UR44, UR9, 0xb ;  /* 0x000000092c0b7291 */ /* 0x000fe4000f8e583f */
[----:B------:R-:W-:Y:S01]  /*1b40*/  UIMAD UR10, UR44, 0x1400, UR8 ;  /* 0x000014002c0a78a4 */ /* 0x000fe2000f8e0208 */
[----:B------:R-:W-:Y:S01]  /*1b50*/  UMOV UR5, 0x40000040 ;  /* 0x4000004000057882 */ /* 0x000fe20000000000 */
[----:B------:R-:W-:-:S02]  /*1b60*/  UMOV UR7, 0x40000040 ;  /* 0x4000004000077882 */ /* 0x000fc40000000000 */
[----:B------:R-:W-:Y:S01]  /*1b70*/  UIADD3 UR12, UR10, 0x100, URZ ;  /* 0x000001000a0c7890 */ /* 0x000fe2000fffe03f */
[----:B------:R-:W-:Y:S02]  /*1b80*/  UMOV UR4, UR11 ;  /* 0x0000000b00047c82 */ /* 0x000fe40008000000 */
[----:B------:R-:W-:Y:S01]  /*1b90*/  UMOV UR6, UR10 ;  /* 0x0000000a00067c82 */ /* 0x000fe20008000000 */
[----:B------:R-:W-:Y:S01]  /*1ba0*/  UIADD3 UR13, UR10, 0x200, URZ ;  /* 0x000002000a0d7890 */ /* 0x000fe2000fffe03f */
[----:B------:R-:W-:Y:S01]  /*1bb0*/  HGMMA.64x32x16.F32.BF16 R88, gdesc[UR4], RZ, !UPT, gsb0 ;  /* 0x00600000045879f0 */ /* 0x000fe2000c0018ff */
[----:B------:R-:W-:Y:S01]  /*1bc0*/  UMOV UR7, 0x40000040 ;  /* 0x4000004000077882 */ /* 0x000fe20000000000 */
[----:B------:R-:W-:Y:S01]  /*1bd0*/  UMOV UR6, UR12 ;  /* 0x0000000c00067c82 */ /* 0x000fe20008000000 */
[----:B------:R-:W-:Y:S02]  /*1be0*/  UIADD3 UR14, UR10, 0x300, URZ ;  /* 0x000003000a0e7890 */ /* 0x000fe4000fffe03f */
[----:B------:R-:W-:Y:S01]  /*1bf0*/  UIADD3 UR12, UR10, 0x400, URZ ;  /* 0x000004000a0c7890 */ /* 0x000fe2000fffe03f */
[----:B------:R-:W-:-:S02]  /*1c00*/  WARPGROUP.DEPBAR.LE gsb0, 0x0 ;  /* 0x00008000000079c5 */ /* 0x000fc40000010000 */
[----:B------:R-:W-:-:S06]  /*1c10*/  WARPGROUP.ARRIVE ;  /* 0x00000000000079c5 */ /* 0x000fcc0000000000 */
[----:B------:R-:W-:Y:S01]  /*1c20*/  HGMMA.64x32x16.F32.BF16 R72, gdesc[UR4], RZ, !UPT, gsb0 ;  /* 0x00600000044879f0 */ /* 0x000fe2000c0018ff */
[----:B------:R-:W-:Y:S01]  /*1c30*/  UMOV UR6, UR13 ;  /* 0x0000000d00067c82 */ /* 0x000fe20008000000 */
[----:B------:R-:W-:Y:S01]  /*1c40*/  UMOV UR7, 0x40000040 ;  /* 0x4000004000077882 */ /* 0x000fe20000000000 */
[----:B------:R-:W-:Y:S01]  /*1c50*/  UIADD3 UR13, UR10, 0x202, URZ ;  /* 0x000002020a0d7890 */ /* 0x000fe2000fffe03f */
[----:B------:R-:W-:Y:S02]  /*1c60*/  WARPGROUP.DEPBAR.LE gsb0, 0x0 ;  /* 0x00008000000079c5 */ /* 0x000fe40000010000 */
        /* <DEDUP_REMOVED lines=14> */
[----:B------:R-:W-:Y:S02]  /*1d50*/  UIADD3 UR4, UR11, 0x2, URZ ;  /* 0x000000020b047890 */ /* 0x000fe4000fffe03f */
[----:B------:R-:W-:Y:S01]  /*1d60*/  UIADD3 UR6, UR10, 0x2, URZ ;  /* 0x000000020a067890 */ /* 0x000fe2000fffe03f */
[----:B------:R-:W-:Y:S01]  /*1d70*/  UMOV UR5, 0x40000040 ;  /* 0x4000004000057882 */ /* 0x000fe20000000000 */
[----:B------:R-:W-:Y:S01]  /*1d80*/  UMOV UR7, 0x40000040 ;  /* 0x4000004000077882 */ /* 0x000fe20000000000 */
[----:B------:R-:W-:Y:S02]  /*1d90*/  WARPGROUP.DEPBAR.LE gsb0, 0x0 ;  /* 0x00008000000079c5 */ /* 0x000fe40000010000 */
[----:B------:R-:W-:-:S06]  /*1da0*/  WARPGROUP.ARRIVE ;  /* 0x00000000000079c5 */ /* 0x000fcc0000000000 */
[----:B------:R-:W-:Y:S01]  /*1db0*/  HGMMA.64x32x16.F32.BF16 R88, gdesc[UR4], R88, gsb0 ;  /* 0x00600000045879f0 */ /* 0x000fe20008001858 */
[----:B------:R-:W-:Y:S01]  /*1dc0*/  UMOV UR6, UR12 ;  /* 0x0000000c00067c82 */ /* 0x000fe20008000000 */
[----:B------:R-:W-:Y:S01]  /*1dd0*/  UMOV UR7, 0x40000040 ;  /* 0x4000004000077882 */ /* 0x000fe20000000000 */
[----:B------:R-:W-:Y:S01]  /*1de0*/  UIADD3 UR12, UR10, 0x402, URZ ;  /* 0x000004020a0c7890 */ /* 0x000fe2000fffe03f */
        /* <DEDUP_REMOVED lines=427> */
[----:B------:R-:W-:Y:S02]  /*38a0*/  UIADD3 UR11, UR10, 0x1006, URZ ;  /* 0x000010060a0b7890 */ /* 0x000fe4000fffe03f */
        /* <DEDUP_REMOVED lines=23> */
[----:B------:R-:W-:Y:S03]  /*3a20*/  HGMMA.64x32x16.F32.BF16 R24, gdesc[UR4], R24, gsb0 ;  /* 0x00600000041879f0 */ /* 0x000fe60008001818 */
[----:B------:R-:W-:Y:S02]  /*3a30*/  WARPGROUP.DEPBAR.LE gsb0, 0x0 ;  /* 0x00008000000079c5 */ /* 0x000fe40000010000 */
[----:B------:R-:W-:Y:S05]  /*3a40*/  @!P2 BRA `(.L_x_24) ;  /* 0x000000200068a947 */ /* 0x000fea0003800000 */
[----:B------:R-:W-:Y:S01]  /*3a50*/  UIADD3 UR10, UR44, 0x1, URZ ;  /* 0x000000012c0a7890 */ /* 0x000fe2000fffe03f */
[----:B01----:R-:W-:Y:S02]  /*3a60*/  IMAD.U32 R0, RZ, RZ, UR46 ;  /* 0x0000002eff007e24 */ /* 0x003fe4000f8e00ff */
[----:B------:R-:W-:Y:S01]  /*3a70*/  IMAD.U32 R3, RZ, RZ, UR44 ;  /* 0x0000002cff037e24 */ /* 0x000fe2000f8e00ff */
[----:B------:R-:W-:-:S04]  /*3a80*/  UISETP.NE.AND UP0, UPT, UR10, 0x2, UPT ;  /* 0x000000020a00788c */ /* 0x000fc8000bf05270 */
[----:B------:R-:W-:Y:S02]  /*3a90*/  USEL UR4, URZ, 0x1, UP0 ;  /* 0x000000013f047887 */ /* 0x000fe40008000000 */
[----:B------:R-:W-:Y:S02]  /*3aa0*/  USEL UR10, UR10, URZ, UP0 ;  /* 0x0000003f0a0a7287 */ /* 0x000fe40008000000 */
[----:B------:R-:W-:-:S06]  /*3ab0*/  ULOP3.LUT UR4, UR48, UR4, URZ, 0x3c, !UPT ;  /* 0x0000000430047292 */ /* 0x000fcc000f8e3c3f */
[----:B------:R-:W-:-:S07]  /*3ac0*/  IMAD.U32 R6, RZ, RZ, UR4 ;  /* 0x00000004ff067e24 */ /* 0x000fce000f8e00ff */
.L_x_31:
[----:B------:R-:W-:Y:S05]  /*3ad0*/  @!P0 BRA `(.L_x_25) ;  /* 0x0000000000048947 */ /* 0x000fea0003800000 */
[----:B------:R-:W-:Y:S01]  /*3ae0*/  BPT.TRAP 0x1 ;  /* 0x000000040000795c */ /* 0x000fe20000300000 */
.L_x_25:
[----:B------:R-:W-:Y:S01]  /*3af0*/  ULEA UR4, UR10, UR40, 0x3 ;  /* 0x000000280a047291 */ /* 0x000fe2000f8e183f */
[----:B------:R-:W-:-:S08]  /*3b00*/  SHF.L.U32 R4, R6, 0x1f, RZ ;  /* 0x0000001f06047819 */ /* 0x000fd000000006ff */
[----:B------:R0:W1:Y:S01]  /*3b10*/  SYNCS.PHASECHK.TRANS64.TRYWAIT P1, [UR4], R4 ;  /* 0x00000004ff0075a7 */ /* 0x0000620008020144 */
[----:B------:R-:W-:Y:S05]  /*3b20*/  @!P0 BRA `(.L_x_26) ;  /* 0x0000000000048947 */ /* 0x000fea0003800000 */
[----:B------:R-:W-:Y:S01]  /*3b30*/  BPT.TRAP 0x1 ;  /* 0x000000040000795c */ /* 0x000fe20000300000 */
.L_x_26:
[----:B-1----:R-:W-:Y:S05]  /*3b40*/  @P1 BRA `(.L_x_27) ;  /* 0x0000000000081947 */ /* 0x002fea0003800000 */
[----:B------:R-:W1:Y:S02]  /*3b50*/  SYNCS.PHASECHK.TRANS64.TRYWAIT P1, [UR4], R4 ;  /* 0x00000004ff0075a7 */ /* 0x000e640008020144 */
[----:B-1----:R-:W-:Y:S05]  /*3b60*/  @!P1 BRA `(.L_x_28) ;  /* 0x0000008800b89947 */ /* 0x002fea0003800000 */
.L_x_27:
[----:B------:R-:W-:Y:S01]  /*3b70*/  ULEA UR12, UR10, UR9, 0xb ;  /* 0x000000090a0c7291 */ /* 0x000fe2000f8e583f */
[----:B------:R-:W-:Y:S01]  /*3b80*/  WARPGROUP.ARRIVE ;  /* 0x00000000000079c5 */ /* 0x000fe20000000000 */
[----:B------:R-:W-:Y:S01]  /*3b90*/  UIMAD UR11, UR10, 0x1400, UR8 ;  /* 0x000014000a0b78a4 */ /* 0x000fe2000f8e0208 */
[----:B------:R-:W-:Y:S01]  /*3ba0*/  UMOV UR5, 0x40000040 ;  /* 0x4000004000057882 */ /* 0x000fe20000000000 */
[----:B------:R-:W-:Y:S02]  /*3bb0*/  UMOV UR7, 0x40000040 ;  /* 0x4000004000077882 */ /* 0x000fe40000000000 */
[----:B------:R-:W-:Y:S01]  /*3bc0*/  UIADD3 UR13, UR11, 0x100, URZ ;  /* 0x000001000b0d7890 */ /* 0x000fe2000fffe03f */
[----:B------:R-:W-:Y:S02]  /*3bd0*/  UMOV UR4, UR12 ;  /* 0x0000000c00047c82 */ /* 0x000fe40008000000 */
[----:B------:R-:W-:Y:S01]  /*3be0*/  UMOV UR6, UR11 ;  /* 0x0000000b00067c82 */ /* 0x000fe20008000000 */
[----:B------:R-:W-:Y:S01]  /*3bf0*/  UIADD3 UR14, UR11, 0x200, URZ ;  /* 0x000002000b0e7890 */ /* 0x000fe2000fffe03f */
[----:B------:R-:W-:Y:S01]  /*3c00*/  HGMMA.64x32x16.F32.BF16 R88, gdesc[UR4], R88, gsb0 ;  /* 0x00600000045879f0 */ /* 0x000fe20008001858 */
[----:B------:R-:W-:Y:S01]  /*3c10*/  UMOV UR7, 0x40000040 ;  /* 0x4000004000077882 */ /* 0x000fe20000000000 */
[----:B------:R-:W-:Y:S01]  /*3c20*/  UMOV UR6, UR13 ;  /* 0x0000000d00067c82 */ /* 0x000fe20008000000 */
[----:B------:R-:W-:-:S02]  /*3c30*/  UIADD3 UR15, UR11, 0x300, URZ ;  /* 0x000003000b0f7890 */ /* 0x000fc4000fffe03f */
        /* <DEDUP_REMOVED lines=486> */
[----:B------:R-:W-:Y:S01]  /*5aa0*/  BPT.TRAP 0x1 ;  /* 0x000000040000795c */ /* 0x000fe20000300000 */
.L_x_29:
[----:B------:R-:W-:Y:S01]  /*5ab0*/  ISETP.NE.AND P1, PT, R23, RZ, PT ;  /* 0x000000ff1700720c */ /* 0x000fe20003f25270 */
[----:B------:R-:W-:-:S12]  /*5ac0*/  UISETP.GT.U32.AND UP0, UPT, UR39, 0x1, UPT ;  /* 0x000000012700788c */ /* 0x000fd8000bf04070 */
[----:B01----:R-:W-:-:S05]  /*5ad0*/  @P1 LEA R4, R3, UR40, 0x3 ;  /* 0x0000002803041c11 */ /* 0x003fca000f8e18ff */
[----:B------:R-:W-:-:S05]  /*5ae0*/  @P1 VIADD R5, R4, 0x10 ;  /* 0x0000001004051836 */ /* 0x000fca0000000000 */
[----:B------:R-:W-:-:S04]  /*5af0*/  @P1 PRMT R5, R22, 0x654, R5 ;  /* 0x0000065416051816 */ /* 0x000fc80000000005 */
[----:B------:R0:W-:Y:S01]  /*5b00*/  @P1 SYNCS.ARRIVE.TRANS64.RED.A1T0 RZ, [R5+URZ], RZ ;  /* 0x000000ff05ff19a7 */ /* 0x0001e2000810043f */
[----:B------:R-:W-:-:S13]  /*5b10*/  PLOP3.LUT P1, PT, PT, PT, UP0, 0x80, 0x0 ;  /* 0x000000000000781c */ /* 0x000fda0003f2f008 */
[----:B0-----:R-:W-:Y:S05]  /*5b20*/  @P1 BRA `(.L_x_30) ;  /* 0x0000000000041947 */ /* 0x001fea0003800000 */
[----:B------:R-:W-:Y:S01]  /*5b30*/  BPT.TRAP 0x1 ;  /* 0x000000040000795c */ /* 0x000fe20000300000 */
.L_x_30:
[----:B------:R-:W-:Y:S01]  /*5b40*/  UIADD3 UR10, UR10, 0x1, URZ ;  /* 0x000000010a0a7890 */ /* 0x000fe2000fffe03f */
[C---:B------:R-:W-:Y:S01]  /*5b50*/  ISETP.GT.AND P2, PT, R0.reuse, 0x1, PT ;  /* 0x000000010000780c */ /* 0x040fe20003f44270 */
[----:B------:R-:W-:Y:S02]  /*5b60*/  VIADD R3, R3, 0x1 ;  /* 0x0000000103037836 */ /* 0x000fe40000000000 */
[----:B------:R-:W-:Y:S01]  /*5b70*/  UISETP.NE.AND UP0, UPT, UR10, 0x2, UPT ;  /* 0x000000020a00788c */ /* 0x000fe2000bf05270 */
[----:B------:R-:W-:Y:S02]  /*5b80*/  VIADD R0, R0, 0xffffffff ;  /* 0xffffffff00007836 */ /* 0x000fe40000000000 */
[C---:B------:R-:W-:Y:S01]  /*5b90*/  ISETP.NE.AND P1, PT, R3.reuse, 0x2, PT ;  /* 0x000000020300780c */ /* 0x040fe20003f25270 */
[----:B------:R-:W-:Y:S02]  /*5ba0*/  USEL UR4, URZ, 0x1, UP0 ;  /* 0x000000013f047887 */ /* 0x000fe40008000000 */
[----:B------:R-:W-:Y:S01]  /*5bb0*/  USEL UR10, UR10, URZ, UP0 ;  /* 0x0000003f0a0a7287 */ /* 0x000fe20008000000 */
[----:B------:R-:W-:-:S03]  /*5bc0*/  SEL R3, R3, RZ, P1 ;  /* 0x000000ff03037207 */ /* 0x000fc60000800000 */
[----:B------:R-:W-:Y:S01]  /*5bd0*/  LOP3.LUT R6, R6, UR4, RZ, 0x3c, !PT ;  /* 0x0000000406067c12 */ /* 0x000fe2000f8e3cff */
[----:B------:R-:W-:Y:S07]  /*5be0*/  @P2 BRA `(.L_x_31) ;  /* 0xffffffdc00b82947 */ /* 0x000fee000383ffff */
.L_x_24:
[----:B01----:R-:W0:Y:S01]  /*5bf0*/  LDC R0, c[0x0][0x28c] ;  /* 0x0000a300ff007b82 */ /* 0x003e220000000800 */
[----:B------:R1:W-:Y:S01]  /*5c00*/  SYNCS.ARRIVE.TRANS64.A1T0 RZ, [R117+UR50], RZ ;  /* 0x000000ff75ff79a7 */ /* 0x0003e20008100032 */
[----:B0-----:R-:W-:-:S13]  /*5c10*/  ISETP.GE.AND P1, PT, R0, 0x1, PT ;  /* 0x000000010000780c */ /* 0x001fda0003f26270 */
[----:B-1----:R-:W-:Y:S05]  /*5c20*/  @!P1 BRA `(.L_x_32) ;  /* 0x0000000000409947 */ /* 0x002fea0003800000 */
[----:B------:R-:W-:Y:S05]  /*5c30*/  @!P0 BRA `(.L_x_33) ;  /* 0x0000000000048947 */ /* 0x000fea0003800000 */
[----:B------:R-:W-:Y:S01]  /*5c40*/  BPT.TRAP 0x1 ;  /* 0x000000040000795c */ /* 0x000fe20000300000 */
.L_x_33:
[----:B------:R-:W-:Y:S01]  /*5c50*/  ISETP.NE.AND P0, PT, R23, RZ, PT ;  /* 0x000000ff1700720c */ /* 0x000fe20003f05270 */
[----:B------:R-:W-:-:S12]  /*5c60*/  IMAD.U32 R3, RZ, RZ, UR40 ;  /* 0x00000028ff037e24 */ /* 0x000fd8000f8e00ff */
[----:B------:R-:W-:-:S05]  /*5c70*/  VOTEU.ANY UP0, P0 ;  /* 0x00000000003f7886 */ /* 0x000fca0000000100 */
[----:B------:R-:W-:Y:S02]  /*5c80*/  @UP0 UIADD3 UR4, UR46, UR44, URZ ;  /* 0x0000002c2e040290 */ /* 0x000fe4000fffe03f */
[----:B------:R-:W-:-:S04]  /*5c90*/  UISETP.GT.U32.AND UP0, UPT, UR39, 0x1, UPT ;  /* 0x000000012700788c */ /* 0x000fc8000bf04070 */
[----:B------:R-:W-:-:S04]  /*5ca0*/  IMAD.U32 R0, RZ, RZ, UR4 ;  /* 0x00000004ff007e24 */ /* 0x000fc8000f8e00ff */
[----:B------:R-:W-:-:S05]  /*5cb0*/  @P0 IMAD.SHL.U32 R0, R0, 0x8, RZ ;  /* 0x0000000800000824 */ /* 0x000fca00078e00ff */
[----:B------:R-:W-:-:S04]  /*5cc0*/  @P0 LOP3.LUT R0, R0, 0x8, RZ, 0xc0, !PT ;  /* 0x0000000800000812 */ /* 0x000fc800078ec0ff */
[----:B------:R-:W-:-:S04]  /*5cd0*/  @P0 IADD3 R3, R3, 0x10, R0 ;  /* 0x0000001003030810 */ /* 0x000fc80007ffe000 */
[----:B------:R-:W-:-:S04]  /*5ce0*/  @P0 PRMT R3, R22, 0x654, R3 ;  /* 0x0000065416030816 */ /* 0x000fc80000000003 */
[----:B------:R0:W-:Y:S01]  /*5cf0*/  @P0 SYNCS.ARRIVE.TRANS64.RED.A1T0 RZ, [R3+URZ], RZ ;  /* 0x000000ff03ff09a7 */ /* 0x0001e2000810043f */
[----:B------:R-:W-:-:S13]  /*5d00*/  PLOP3.LUT P0, PT, PT, PT, UP0, 0x80, 0x0 ;  /* 0x000000000000781c */ /* 0x000fda0003f0f008 */
[----:B0-----:R-:W-:Y:S05]  /*5d10*/  @P0 BRA `(.L_x_32) ;  /* 0x0000000000040947 */ /* 0x001fea0003800000 */
[----:B------:R-:W-:Y:S01]  /*5d20*/  BPT.TRAP 0x1 ;  /* 0x000000040000795c */ /* 0x000fe20000300000 */
.L_x_32:
[----:B------:R-:W-:Y:S02]  /*5d30*/  SHF.L.U32 R0, R116, 0x1f, RZ ;  /* 0x0000001f74007819 */ /* 0x000fe400000006ff */
[----:B------:R-:W-:Y:S02]  /*5d40*/  SHF.R.S32.HI R9, RZ, 0x1f, R19 ;  /* 0x0000001fff097819 */ /* 0x000fe40000011413 */
[----:B------:R-:W0:Y:S02]  /*5d50*/  SYNCS.PHASECHK.TRANS64.TRYWAIT P0, [R113+URZ+0x8], R0 ;  /* 0x00000800710075a7 */ /* 0x000e24000800017f */
[----:B0-----:R-:W-:Y:S05]  /*5d60*/  @!P0 BRA `(.L_x_34) ;  /* 0x0000006800508947 */ /* 0x001fea0003800000 */
.L_x_218:
[----:B------:R-:W-:Y:S01]  /*5d70*/  ULDC.64 UR4, c[0x0][0x5d0] ;  /* 0x0001740000047ab9 */ /* 0x000fe20000000a00 */
[----:B------:R-:W-:Y:S01]  /*5d80*/  ULDC UR6, c[0x0][0x284] ;  /* 0x0000a10000067ab9 */ /* 0x000fe20000000800 */
[----:B0-----:R-:W-:Y:S02]  /*5d90*/  IMAD R0, R9, UR4, RZ ;  /* 0x0000000409007c24 */ /* 0x001fe4000f8e02ff */
[----:B------:R-:W-:Y:S02]  /*5da0*/  IMAD R12, R2, 0xa0, RZ ;  /* 0x000000a0020c7824 */ /* 0x000fe400078e02ff */
[C---:B------:R-:W-:Y:S02]  /*5db0*/  IMAD R5, R19.reuse, UR5, R0 ;  /* 0x0000000513057c24 */ /* 0x040fe4000f8e0200 */
[----:B------:R-:W-:Y:S01]  /*5dc0*/  IMAD.SHL.U32 R0, R18, 0x40, RZ ;  /* 0x0000004012007824 */ /* 0x000fe200078e00ff */
[----:B------:R-:W-:Y:S01]  /*5dd0*/  SHF.R.S32.HI R13, RZ, 0x1f, R12 ;  /* 0x0000001fff0d7819 */ /* 0x000fe2000001140c */
[----:B------:R-:W-:Y:S01]  /*5de0*/  IMAD.WIDE.U32 R2, R19, UR4, R108 ;  /* 0x0000000413027c25 */ /* 0x000fe2000f8e006c */
[----:B------:R-:W-:-:S02]  /*5df0*/  ULDC.64 UR4, c[0x0][0x5c8] ;  /* 0x0001720000047ab9 */ /* 0x000fc40000000a00 */
[----:B------:R-:W-:Y:S01]  /*5e00*/  ISETP.GE.AND P0, PT, R0, UR6, PT ;  /* 0x0000000600007c0c */ /* 0x000fe2000bf06270 */
[----:B------:R-:W-:Y:S01]  /*5e10*/  ULDC UR6, c[0x0][0x288] ;  /* 0x0000a20000067ab9 */ /* 0x000fe20000000800 */
[----:B------:R-:W-:Y:S01]  /*5e20*/  IADD3 R4, P1, R12, R2, RZ ;  /* 0x000000020c047210 */ /* 0x000fe20007f3e0ff */
[----:B------:R-:W-:Y:S01]  /*5e30*/  IMAD.WIDE R20, R18, 0x40, R106 ;  /* 0x0000004012147825 */ /* 0x000fe200078e026a */
[----:B------:R-:W-:Y:S02]  /*5e40*/  ISETP.GE.OR P0, PT, R12, UR6, P0 ;  /* 0x000000060c007c0c */ /* 0x000fe40008706670 */
[----:B------:R-:W-:Y:S01]  /*5e50*/  IADD3.X R5, R13, R3, R5, P1, !PT ;  /* 0x000000030d057210 */ /* 0x000fe20000ffe405 */
[----:B------:R-:W-:-:S04]  /*5e60*/  IMAD R7, R21, UR4, RZ ;  /* 0x0000000415077c24 */ /* 0x000fc8000f8e02ff */
[C---:B------:R-:W-:Y:S02]  /*5e70*/  IMAD R7, R20.reuse, UR5, R7 ;  /* 0x0000000514077c24 */ /* 0x040fe4000f8e0207 */
[----:B------:R-:W-:-:S04]  /*5e80*/  IMAD.WIDE.U32 R4, R20, UR4, R4 ;  /* 0x0000000414047c25 */ /* 0x000fc8000f8e0004 */
[----:B------:R-:W-:Y:S05]  /*5e90*/  @P0 BRA `(.L_x_35) ;  /* 0x0000004c00980947 */ /* 0x000fea0003800000 */
[----:B-----5:R-:W-:Y:S01]  /*5ea0*/  FSETP.NEU.AND P1, PT, R105, RZ, PT ;  /* 0x000000ff6900720b */ /* 0x020fe20003f2d000 */
[----:B------:R-:W-:Y:S01]  /*5eb0*/  IMAD.IADD R18, R112, 0x1, -R12 ;  /* 0x0000000170127824 */ /* 0x000fe200078e0a0c */
[----:B------:R-:W-:Y:S01]  /*5ec0*/  BSSY B0, `(.L_x_35) ;  /* 0x00004e3000007945 */ /* 0x000fe20003800000 */
[----:B------:R-:W-:Y:S02]  /*5ed0*/  IMAD.IADD R0, R115, 0x1, -R0 ;  /* 0x0000000173007824 */ /* 0x000fe400078e0a00 */
[----:B------:R-:W-:Y:S01]  /*5ee0*/  IMAD.IADD R7, R5, 0x1, R7 ;  /* 0x0000000105077824 */ /* 0x000fe200078e0207 */
[----:B------:R-:W-:-:S04]  /*5ef0*/  ISETP.GT.AND P0, PT, R18, RZ, PT ;  /* 0x000000ff1200720c */ /* 0x000fc80003f04270 */
[----:B------:R-:W-:-:S03]  /*5f00*/  ISETP.GT.AND P2, PT, R0, RZ, P0 ;  /* 0x000000ff0000720c */ /* 0x000fc60000744270 */
[----:B------:R-:W-:Y:S10]  /*5f10*/  @!P1 BRA `(.L_x_36) ;  /* 0x0000003400bc9947 */ /* 0x000ff40003800000 */
[----:B------:R-:W0:Y:S01]  /*5f20*/  LDC.64 R120, c[0x0][0x5b8] ;  /* 0x00016e00ff787b82 */ /* 0x000e220000000a00 */
[----:B------:R-:W-:-:S07]  /*5f30*/  ULDC.64 UR4, c[0x0][0x5c0] ;  /* 0x0001700000047ab9 */ /* 0x000fce0000000a00 */
[----:B------:R-:W1:Y:S08]  /*5f40*/  LDC.64 R122, c[0x0][0x5b0] ;  /* 0x00016c00ff7a7b82 */ /* 0x000e700000000a00 */
[----:B------:R-:W2:Y:S01]  /*5f50*/  LDC.64 R124, c[0x0][0x5a8] ;  /* 0x00016a00ff7c7b82 */ /* 0x000ea20000000a00 */
[-C--:B0-----:R-:W-:Y:S02]  /*5f60*/  IMAD R6, R9, R120.reuse, RZ ;  /* 0x0000007809067224 */ /* 0x081fe400078e02ff */
[----:B------:R-:W-:-:S04]  /*5f70*/  IMAD.WIDE.U32 R2, R19, R120, R108 ;  /* 0x0000007813027225 */ /* 0x000fc800078e006c */
[----:B------:R-:W-:Y:S01]  /*5f80*/  IMAD R119, R19, R121, R6 ;  /* 0x0000007913777224 */ /* 0x000fe200078e0206 */
[----:B------:R-:W-:Y:S01]  /*5f90*/  IADD3 R8, P1, R12, R2, RZ ;  /* 0x000000020c087210 */ /* 0x000fe20007f3e0ff */
[----:B-1----:R-:W-:-:S03]  /*5fa0*/  IMAD R2, R21, R122, RZ ;  /* 0x0000007a15027224 */ /* 0x002fc600078e02ff */
[----:B------:R-:W-:Y:S01]  /*5fb0*/  IADD3.X R9, R13, R3, R119, P1, !PT ;  /* 0x000000030d097210 */ /* 0x000fe20000ffe477 */
[C---:B------:R-:W-:Y:S02]  /*5fc0*/  IMAD R121, R20.reuse, R123, R2 ;  /* 0x0000007b14797224 */ /* 0x040fe400078e0202 */
[----:B------:R-:W-:-:S04]  /*5fd0*/  IMAD.WIDE.U32 R2, R20, R122, R8 ;  /* 0x0000007a14027225 */ /* 0x000fc800078e0008 */
[----:B------:R-:W-:Y:S01]  /*5fe0*/  IMAD.IADD R3, R3, 0x1, R121 ;  /* 0x0000000103037824 */ /* 0x000fe200078e0279 */
[----:B--2---:R-:W-:-:S04]  /*5ff0*/  LEA R10, P1, R2, R124, 0x1 ;  /* 0x0000007c020a7211 */ /* 0x004fc800078208ff */
[----:B------:R-:W-:-:S05]  /*6000*/  LEA.HI.X R11, R2, R125, R3, 0x1, P1 ;  /* 0x0000007d020b7211 */ /* 0x000fca00008f0c03 */
[----:B------:R-:W2:Y:S01]  /*6010*/  @P2 LDG.E.LTC128B.U16 R118, desc[UR52][R10.64] ;  /* 0x000000340a762981 */ /* 0x000ea2000c1e1520 */
[----:B------:R-:W-:Y:S01]  /*6020*/  IMAD.WIDE.U32 R2, R20, R122, R12 ;  /* 0x0000007a14027225 */ /* 0x000fe200078e000c */
[----:B------:R-:W-:Y:S02]  /*6030*/  BSSY B1, `(.L_x_37) ;  /* 0x0000015000017945 */ /* 0x000fe40003800000 */
[----:B------:R-:W-:-:S04]  /*6040*/  IADD3 R14, P1, R108, R2, RZ ;  /* 0x000000026c0e7210 */ /* 0x000fc80007f3e0ff */
[----:B------:R-:W-:Y:S02]  /*6050*/  IADD3.X R15, R109, R121, R3, P1, !PT ;  /* 0x000000796d0f7210 */ /* 0x000fe40000ffe403 */
[----:B------:R-:W-:Y:S01]  /*6060*/  LEA R6, P1, R4, UR4, 0x1 ;  /* 0x0000000404067c11 */ /* 0x000fe2000f8208ff */
[----:B------:R-:W-:-:S03]  /*6070*/  IMAD.WIDE.U32 R14, R19, R120, R14 ;  /* 0x00000078130e7225 */ /* 0x000fc600078e000e */
[----:B------:R-:W-:Y:S02]  /*6080*/  LEA.HI.X R7, R4, UR5, R7, 0x1, P1 ;  /* 0x0000000504077c11 */ /* 0x000fe400088f0c07 */
[----:B------:R-:W-:-:S04]  /*6090*/  ISETP.GT.AND P1, PT, R18, 0x1, PT ;  /* 0x000000011200780c */ /* 0x000fc80003f24270 */
[----:B------:R-:W-:Y:S01]  /*60a0*/  ISETP.GT.AND P3, PT, R0, RZ, P1 ;  /* 0x000000ff0000720c */ /* 0x000fe20000f64270 */
[----:B--2---:R-:W-:-:S04]  /*60b0*/  IMAD.U32 R2, R118, 0x10000, RZ ;  /* 0x0001000076027824 */ /* 0x004fc800078e00ff */
[----:B------:R-:W-:Y:S01]  /*60c0*/  FMUL R3, R2, R105 ;  /* 0x0000006902037220 */ /* 0x000fe20000400000 */
[----:B------:R-:W-:-:S03]  /*60d0*/  LEA R2, P4, R14, R124, 0x1 ;  /* 0x0000007c0e027211 */ /* 0x000fc600078808ff */
[----:B------:R-:W-:-:S05]  /*60e0*/  FFMA R3, R88, R104, R3 ;  /* 0x0000006858037223 */ /* 0x000fca0000000003 */
[----:B------:R-:W-:Y:S01]  /*60f0*/  F2FP.BF16.F32.PACK_AB R4, RZ, R3 ;  /* 0x00000003ff04723e */ /* 0x000fe200000010ff */
[----:B------:R-:W-:-:S03]  /*6100*/  IMAD.IADD R3, R119, 0x1, R15 ;  /* 0x0000000177037824 */ /* 0x000fc600078e020f */
[----:B------:R-:W-:Y:S01]  /*6110*/  PRMT R5, R4, 0x7610, R5 ;  /* 0x0000761004057816 */ /* 0x000fe20000000005 */
[----:B------:R-:W-:Y:S01]  /*6120*/  IMAD.SHL.U32 R4, R122, 0x8, RZ ;  /* 0x000000087a047824 */ /* 0x000fe200078e00ff */
[----:B------:R-:W-:-:S03]  /*6130*/  LEA.HI.X R3, R14, R125, R3, 0x1, P4 ;  /* 0x0000007d0e037211 */ /* 0x000fc600020f0c03 */
[----:B------:R0:W-:Y:S02]  /*6140*/  @P2 STG.E.U16 desc[UR52][R6.64], R5 ;  /* 0x0000000506002986 */ /* 0x0001e4000c101534 */
[----:B0-----:R-:W-:Y:S01]  /*6150*/  SHF.L.U64.HI R5, R122, 0x3, R123 ;  /* 0x000000037a057819 */ /* 0x001fe2000001027b */
[----:B------:R-:W-:Y:S06]  /*6160*/  @!P3 BRA `(.L_x_38) ;  /* 0x000000000004b947 */ /* 0x000fec0003800000 */
[----:B------:R0:W5:Y:S02]  /*6170*/  LDG.E.LTC128B.U16 R118, desc[UR52][R2.64+0x2] ;  /* 0x0000023402767981 */ /* 0x000164000c1e1520 */
.L_x_38:
[----:B------:R-:W-:Y:S05]  /*6180*/  BSYNC B1 ;  /* 0x0000000000017941 */ /* 0x000fea0003800000 */
.L_x_37:
[----:B------:R-:W-:Y:S01]  /*6190*/  IMAD.WIDE.U32 R4, R20, R122, R4 ;  /* 0x0000007a14047225 */ /* 0x000fe200078e0004 */
[----:B------:R-:W-:-:S03]  /*61a0*/  ISETP.GT.AND P0, PT, R0, 0x8, P0 ;  /* 0x000000080000780c */ /* 0x000fc60000704270 */
[----:B-----5:R-:W-:Y:S02]  /*61b0*/  IMAD.U32 R10, R118, 0x10000, RZ ;  /* 0x00010000760a7824 */ /* 0x020fe400078e00ff */
[----:B------:R-:W-:Y:S01]  /*61c0*/  IMAD.IADD R121, R121, 0x1, R5 ;  /* 0x0000000179797824 */ /* 0x000fe200078e0205 */
[----:B------:R-:W-:Y:S01]  /*61d0*/  IADD3 R5, P2, R8, R4, RZ ;  /* 0x0000000408057210 */ /* 0x000fe20007f5e0ff */
[----:B------:R-:W-:-:S04]  /*61e0*/  FMUL R10, R10, R105 ;  /* 0x000000690a0a7220 */ /* 0x000fc80000400000 */
[----:B------:R-:W-:Y:S01]  /*61f0*/  FFMA R89, R89, R104, R10 ;  /* 0x0000006859597223 */ /* 0x000fe2000000000a */
[----:B------:R-:W-:Y:S01]  /*6200*/  IMAD.X R8, R121, 0x1, R9, P2 ;  /* 0x0000000179087824 */ /* 0x000fe200010e0609 */
[----:B------:R-:W-:-:S03]  /*6210*/  LEA R10, P2, R5, R124, 0x1 ;  /* 0x0000007c050a7211 */ /* 0x000fc600078408ff */
[----:B------:R-:W-:Y:S02]  /*6220*/  F2FP.BF16.F32.PACK_AB R89, RZ, R89 ;  /* 0x00000059ff59723e */ /* 0x000fe400000010ff */
[----:B------:R-:W-:-:S03]  /*6230*/  LEA.HI.X R11, R5, R125, R8, 0x1, P2 ;  /* 0x0000007d050b7211 */ /* 0x000fc600010f0c08 */
[----:B------:R1:W-:Y:S04]  /*6240*/  @P3 STG.E.U16 desc[UR52][R6.64+0x2], R89 ;  /* 0x0000025906003986 */ /* 0x0003e8000c101534 */
[----:B------:R-:W2:Y:S01]  /*6250*/  @P0 LDG.E.LTC128B.U16 R118, desc[UR52][R10.64] ;  /* 0x000000340a760981 */ /* 0x000ea2000c1e1520 */
[----:B------:R-:W-:Y:S01]  /*6260*/  IADD3 R12, P2, P3, R108, R4, R12 ;  /* 0x000000046c0c7210 */ /* 0x000fe20007b5e00c */
[----:B------:R-:W-:Y:S01]  /*6270*/  BSSY B1, `(.L_x_39) ;  /* 0x0000011000017945 */ /* 0x000fe20003800000 */
[----:B------:R-:W-:Y:S02]  /*6280*/  SHF.L.U64.HI R9, R111, 0x1, R110 ;  /* 0x000000016f097819 */ /* 0x000fe4000001026e */
[----:B------:R-:W-:Y:S02]  /*6290*/  IADD3.X R13, R109, R121, R13, P2, P3 ;  /* 0x000000796d0d7210 */ /* 0x000fe400017e640d */
[----:B------:R-:W-:-:S02]  /*62a0*/  LEA R8, P2, R111, R6, 0x1 ;  /* 0x000000066f087211 */ /* 0x000fc400078408ff */
[----:B------:R-:W-:Y:S01]  /*62b0*/  ISETP.GT.AND P1, PT, R0, 0x8, P1 ;  /* 0x000000080000780c */ /* 0x000fe20000f24270 */
[----:B------:R-:W-:-:S04]  /*62c0*/  IMAD.WIDE.U32 R12, R19, R120, R12 ;  /* 0x00000078130c7225 */ /* 0x000fc800078e000c */
[----:B------:R-:W-:Y:S02]  /*62d0*/  IMAD.X R9, R9, 0x1, R7, P2 ;  /* 0x0000000109097824 */ /* 0x000fe400010e0607 */
[----:B------:R-:W-:Y:S02]  /*62e0*/  IMAD.IADD R13, R119, 0x1, R13 ;  /* 0x00000001770d7824 */ /* 0x000fe400078e020d */
[----:B--2---:R-:W-:-:S04]  /*62f0*/  IMAD.U32 R4, R118, 0x10000, RZ ;  /* 0x0001000076047824 */ /* 0x004fc800078e00ff */
[----:B------:R-:W-:Y:S01]  /*6300*/  FMUL R5, R4, R105 ;  /* 0x0000006904057220 */ /* 0x000fe20000400000 */
[----:B------:R-:W-:-:S03]  /*6310*/  LEA R4, P3, R12, R124, 0x1 ;  /* 0x0000007c0c047211 */ /* 0x000fc600078608ff */
[----:B------:R-:W-:-:S05]  /*6320*/  FFMA R5, R90, R104, R5 ;  /* 0x000000685a057223 */ /* 0x000fca0000000005 */
[----:B------:R-:W-:Y:S02]  /*6330*/  F2FP.BF16.F32.PACK_AB R10, RZ, R5 ;  /* 0x00000005ff0a723e */ /* 0x000fe400000010ff */
[----:B------:R-:W-:-:S03]  /*6340*/  LEA.HI.X R5, R12, R125, R13, 0x1, P3 ;  /* 0x0000007d0c057211 */ /* 0x000fc600018f0c0d */
[----:B------:R1:W-:Y:S01]  /*6350*/  @P0 STG.E.U16 desc[UR52][R8.64], R10 ;  /* 0x0000000a08000986 */ /* 0x0003e2000c101534 */
[----:B------:R-:W-:Y:S05]  /*6360*/  @!P1 BRA `(.L_x_40) ;  /* 0x0000000000049947 */ /* 0x000fea0003800000 */
[----:B------:R2:W5:Y:S02]  /*6370*/  LDG.E.LTC128B.U16 R118, desc[UR52][R4.64+0x2] ;  /* 0x0000023404767981 */ /* 0x000564000c1e1520 */
.L_x_40:
[----:B------:R-:W-:Y:S05]  /*6380*/  BSYNC B1 ;  /* 0x0000000000017941 */ /* 0x000fea0003800000 */
.L_x_39:
[----:B-1---5:R-:W-:Y:S01]  /*6390*/  IMAD.U32 R10, R118, 0x10000, RZ ;  /* 0x00010000760a7824 */ /* 0x022fe200078e00ff */
[----:B------:R-:W-:Y:S01]  /*63a0*/  ISETP.GT.AND P0, PT, R18, 0x8, PT ;  /* 0x000000081200780c */ /* 0x000fe20003f04270 */
[----:B------:R-:W-:Y:S02]  /*63b0*/  BSSY B1, `(.L_x_41) ;  /* 0x0000008000017945 */ /* 0x000fe40003800000 */
[----:B------:R-:W-:Y:S01]  /*63c0*/  FMUL R10, R10, R105 ;  /* 0x000000690a0a7220 */ /* 0x000fe20000400000 */
[----:B------:R-:W-:-:S03]  /*63d0*/  ISETP.GT.AND P2, PT, R0, RZ, P0 ;  /* 0x000000ff0000720c */ /* 0x000fc60000744270 */
[----:B------:R-:W-:-:S05]  /*63e0*/  FFMA R10, R91, R104, R10 ;  /* 0x000000685b0a7223 */ /* 0x000fca000000000a */
[----:B------:R-:W-:-:S05]  /*63f0*/  F2FP.BF16.F32.PACK_AB R10, RZ, R10 ;  /* 0x0000000aff0a723e */ /* 0x000fca00000010ff */
[----:B------:R1:W-:Y:S01]  /*6400*/  @P1 STG.E.U16 desc[UR52][R8.64+0x2], R10 ;  /* 0x0000020a08001986 */ /* 0x0003e2000c101534 */
[----:B------:R-:W-:Y:S05]  /*6410*/  @!P2 BRA `(.L_x_42) ;  /* 0x000000000004a947 */ /* 0x000fea0003800000 */
[----:B------:R3:W5:Y:S02]  /*6420*/  LDG.E.LTC128B.U16 R118, desc[UR52][R2.64+0x10] ;  /* 0x0000103402767981 */ /* 0x000764000c1e1520 */
.L_x_42:
[----:B------:R-:W-:Y:S05]  /*6430*/  BSYNC B1 ;  /* 0x0000000000017941 */ /* 0x000fea0003800000 */
.L_x_41:
        /* <DEDUP_REMOVED lines=10> */
.L_x_44:
[----:B------:R-:W-:Y:S05]  /*64e0*/  BSYNC B1 ;  /* 0x0000000000017941 */ /* 0x000fea0003800000 */
.L_x_43:
[----:B-----5:R-:W-:Y:S01]  /*64f0*/  IMAD.U32 R10, R118, 0x10000, RZ ;  /* 0x00010000760a7824 */ /* 0x020fe200078e00ff */
[----:B------:R-:W-:Y:S01]  /*6500*/  ISETP.GT.AND P0, PT, R0, 0x8, P0 ;  /* 0x000000080000780c */ /* 0x000fe20000704270 */
[----:B------:R-:W-:Y:S02]  /*6510*/  BSSY B1, `(.L_x_45) ;  /* 0x0000007000017945 */ /* 0x000fe40003800000 */
[----:B------:R-:W-:-:S04]  /*6520*/  FMUL R10, R10, R105 ;  /* 0x000000690a0a7220 */ /* 0x000fc80000400000 */
[----:B------:R-:W-:-:S05]  /*6530*/  FFMA R10, R93, R104, R10 ;  /* 0x000000685d0a7223 */ /* 0x000fca000000000a */
[----:B------:R-:W-:-:S05]  /*6540*/  F2FP.BF16.F32.PACK_AB R10, RZ, R10 ;  /* 0x0000000aff0a723e */ /* 0x000fca00000010ff */
[----:B------:R0:W-:Y:S01]  /*6550*/  @P3 STG.E.U16 desc[UR52][R6.64+0x12], R10 ;  /* 0x0000120a06003986 */ /* 0x0001e2000c101534 */
[----:B------:R-:W-:Y:S05]  /*6560*/  @!P0 BRA `(.L_x_46) ;  /* 0x0000000000048947 */ /* 0x000fea0003800000 */
[----:B------:R0:W5:Y:S02]  /*6570*/  LDG.E.LTC128B.U16 R118, desc[UR52][R4.64+0x10] ;  /* 0x0000103404767981 */ /* 0x000164000c1e1520 */
.L_x_46:
[----:B------:R-:W-:Y:S05]  /*6580*/  BSYNC B1 ;  /* 0x0000000000017941 */ /* 0x000fea0003800000 */
.L_x_45:
[----:B0----5:R-:W-:Y:S01]  /*6590*/  IMAD.U32 R10, R118, 0x10000, RZ ;  /* 0x00010000760a7824 */ /* 0x021fe200078e00ff */
[----:B------:R-:W-:Y:S01]  /*65a0*/  ISETP.GT.AND P1, PT, R0, 0x8, P1 ;  /* 0x000000080000780c */ /* 0x000fe20000f24270 */
[----:B------:R-:W-:Y:S02]  /*65b0*/  BSSY B1, `(.L_x_47) ;  /* 0x0000007000017945 */ /* 0x000fe40003800000 */
[----:B-1----:R-:W-:-:S04]  /*65c0*/  FMUL R11, R10, R105 ;  /* 0x000000690a0b7220 */ /* 0x002fc80000400000 */
[----:B------:R-:W-:-:S05]  /*65d0*/  FFMA R11, R94, R104, R11 ;  /* 0x000000685e0b7223 */ /* 0x000fca000000000b */
[----:B------:R-:W-:-:S05]  /*65e0*/  F2FP.BF16.F32.PACK_AB R11, RZ, R11 ;  /* 0x0000000bff0b723e */ /* 0x000fca00000010ff */
[----:B------:R0:W-:Y:S01]  /*65f0*/  @P0 STG.E.U16 desc[UR52][R8.64+0x10], R11 ;  /* 0x0000100b08000986 */ /* 0x0001e2000c101534 */
[----:B------:R-:W-:Y:S05]  /*6600*/  @!P1 BRA `(.L_x_48) ;  /* 0x0000000000049947 */ /* 0x000fea0003800000 */
[----:B------:R1:W5:Y:S02]  /*6610*/  LDG.E.LTC128B.U16 R118, desc[UR52][R4.64+0x12] ;  /* 0x0000123404767981 */ /* 0x000364000c1e1520 */
.L_x_48:
[----:B------:R-:W-:Y:S05]  /*6620*/  BSYNC B1 ;  /* 0x0000000000017941 */ /* 0x000fea0003800000 */
.L_x_47:
[----:B-----5:R-:W-:Y:S01]  /*6630*/  IMAD.U32 R10, R118, 0x10000, RZ ;  /* 0x00010000760a7824 */ /* 0x020fe200078e00ff */
        /* <DEDUP_REMOVED lines=9> */
.L_x_50:
[----:B------:R-:W-:Y:S05]  /*66d0*/  BSYNC B1 ;  /* 0x0000000000017941 */ /* 0x000fea0003800000 */
.L_x_49:
[----:B0----5:R-:W-:Y:S01]  /*66e0*/  IMAD.U32 R10, R118, 0x10000, RZ ;  /* 0x00010000760a7824 */ /* 0x021fe200078e00ff */
        /* <DEDUP_REMOVED lines=9> */
.L_x_52:
[----:B------:R-:W-:Y:S05]  /*6780*/  BSYNC B1 ;  /* 0x0000000000017941 */ /* 0x000fea0003800000 */
.L_x_51:
        /* <DEDUP_REMOVED lines=9> */
.L_x_54:
[----:B------:R-:W-:Y:S05]  /*6820*/  BSYNC B1 ;  /* 0x0000000000017941 */ /* 0x000fea0003800000 */
.L_x_53:
[----:B0----5:R-:W-:Y:S01]  /*6830*/  IMAD.U32 R10, R118, 0x10000, RZ ;  /* 0x00010000760a7824 */ /* 0x021fe200078e00ff */
        /* <DEDUP_REMOVED lines=8> */
.L_x_56:
[----:B------:R-:W-:Y:S05]  /*68c0*/  BSYNC B1 ;  /* 0x0000000000017941 */ /* 0x000fea0003800000 */
.L_x_55:
        /* <DEDUP_REMOVED lines=10> */
.L_x_58:
[----:B------:R-:W-:Y:S05]  /*6970*/  BSYNC B1 ;  /* 0x0000000000017941 */ /* 0x000fea0003800000 */
.L_x_57:
        /* <DEDUP_REMOVED lines=10> */
.L_x_60:
[----:B------:R-:W-:Y:S05]  /*6a20*/  BSYNC B1 ;  /* 0x0000000000017941 */ /* 0x000fea0003800000 */
.L_x_59:
        /* <DEDUP_REMOVED lines=9> */
.L_x_62:
[----:B------:R-:W-:Y:S05]  /*6ac0*/  BSYNC B1 ;  /* 0x0000000000017941 */ /* 0x000fea0003800000 */
.L_x_61:
        /* <DEDUP_REMOVED lines=9> */
.L_x_64:
[----:B------:R-:W-:Y:S05]  /*6b60*/  BSYNC B1 ;  /* 0x0000000000017941 */ /* 0x000fea0003800000 */
.L_x_63:
        /* <DEDUP_REMOVED lines=10> */
.L_x_66:
[----:B------:R-:W-:Y:S05]  /*6c10*/  BSYNC B1 ;  /* 0x0000000000017941 */ /* 0x000fea0003800000 */
.L_x_65:
        /* <DEDUP_REMOVED lines=10> */
.L_x_68:
[----:B------:R-:W-:Y:S05]  /*6cc0*/  BSYNC B1 ;  /* 0x0000000000017941 */ /* 0x000fea0003800000 */
.L_x_67:
        /* <DEDUP_REMOVED lines=9> */
.L_x_70:
[----:B------:R-:W-:Y:S05]  /*6d60*/  BSYNC B1 ;  /* 0x0000000000017941 */ /* 0x000fea0003800000 */
.L_x_69:
        /* <DEDUP_REMOVED lines=9> */
.L_x_72:
[----:B------:R-:W-:Y:S05]  /*6e00*/  BSYNC B1 ;  /* 0x0000000000017941 */ /* 0x000fea0003800000 */
.L_x_71:
        /* <DEDUP_REMOVED lines=10> */
.L_x_74:
[----:B------:R-:W-:Y:S05]  /*6eb0*/  BSYNC B1 ;  /* 0x0000000000017941 */ /* 0x000fea0003800000 */
.L_x_73:
        /* <DEDUP_REMOVED lines=10> */
.L_x_76:
[----:B------:R-:W-:Y:S05]  /*6f60*/  BSYNC B1 ;  /* 0x0000000000017941 */ /* 0x000fea0003800000 */
.L_x_75:
        /* <DEDUP_REMOVED lines=9> */
.L_x_78:
[----:B------:R-:W-:Y:S05]  /*7000*/  BSYNC B1 ;  /* 0x0000000000017941 */ /* 0x000fea0003800000 */
.L_x_77:
        /* <DEDUP_REMOVED lines=9> */
.L_x_80:
[----:B------:R-:W-:Y:S05]  /*70a0*/  BSYNC B1 ;  /* 0x0000000000017941 */ /* 0x000fea0003800000 */
.L_x_79:
        /* <DEDUP_REMOVED lines=10> */
.L_x_82:
[----:B------:R-:W-:Y:S05]  /*7150*/  BSYNC B1 ;  /* 0x0000000000017941 */ /* 0x000fea0003800000 */
.L_x_81:
        /* <DEDUP_REMOVED lines=10> */
.L_x_84:
[----:B------:R-:W-:Y:S05]  /*7200*/  BSYNC B1 ;  /* 0x0000000000017941 */ /* 0x000fea0003800000 */
.L_x_83:
        /* <DEDUP_REMOVED lines=9> */
.L_x_86:
[----:B------:R-:W-:Y:S05]  /*72a0*/  BSYNC B1 ;  /* 0x0000000000017941 */ /* 0x000fea0003800000 */
.L_x_85:
        /* <DEDUP_REMOVED lines=9> */
.L_x_88:
[----:B------:R-:W-:Y:S05]  /*7340*/  BSYNC B1 ;  /* 0x0000000000017941 */ /* 0x000fea0003800000 */
.L_x_87:
        /* <DEDUP_REMOVED lines=10> */
.L_x_90:
[----:B------:R-:W-:Y:S05]  /*73f0*/  BSYNC B1 ;  /* 0x0000000000017941 */ /* 0x000fea0003800000 */
.L_x_89:
        /* <DEDUP_REMOVED lines=10> */
.L_x_92:
[----:B------:R-:W-:Y:S05]  /*74a0*/  BSYNC B1 ;  /* 0x0000000000017941 */ /* 0x000fea0003800000 */
.L_x_91:
        /* <DEDUP_REMOVED lines=9> */
.L_x_94:
[----:B------:R-:W-:Y:S05]  /*7540*/  BSYNC B1 ;  /* 0x0000000000017941 */ /* 0x000fea0003800000 */
.L_x_93:
        /* <DEDUP_REMOVED lines=9> */
.L_x_96:
[----:B------:R-:W-:Y:S05]  /*75e0*/  BSYNC B1 ;  /* 0x0000000000017941 */ /* 0x000fea0003800000 */
.L_x_95:
        /* <DEDUP_REMOVED lines=10> */
.L_x_98:
[----:B------:R-:W-:Y:S05]  /*7690*/  BSYNC B1 ;  /* 0x0000000000017941 */ /* 0x000fea0003800000 */
.L_x_97:
        /* <DEDUP_REMOVED lines=10> */
.L_x_100:
[----:B------:R-:W-:Y:S05]  /*7740*/  BSYNC B1 ;  /* 0x0000000000017941 */ /* 0x000fea0003800000 */
.L_x_99:
        /* <DEDUP_REMOVED lines=9> */
.L_x_102:
[----:B------:R-:W-:Y:S05]  /*77e0*/  BSYNC B1 ;  /* 0x0000000000017941 */ /* 0x000fea0003800000 */
.L_x_101:
        /* <DEDUP_REMOVED lines=9> */
.L_x_104:
[----:B------:R-:W-:Y:S05]  /*7880*/  BSYNC B1 ;  /* 0x0000000000017941 */ /* 0x000fea0003800000 */
.L_x_103:
        /* <DEDUP_REMOVED lines=10> */
.L_x_106:
[----:B------:R-:W-:Y:S05]  /*7930*/  BSYNC B1 ;  /* 0x0000000000017941 */ /* 0x000fea0003800000 */
.L_x_105:
        /* <DEDUP_REMOVED lines=10> */
.L_x_108:
[----:B------:R-:W-:Y:S05]  /*79e0*/  BSYNC B1 ;  /* 0x0000000000017941 */ /* 0x000fea0003800000 */
.L_x_107:
        /* <DEDUP_REMOVED lines=9> */
.L_x_110:
[----:B------:R-:W-:Y:S05]  /*7a80*/  BSYNC B1 ;  /* 0x0000000000017941 */ /* 0x000fea0003800000 */
.L_x_109:
        /* <DEDUP_REMOVED lines=9> */
.L_x_112:
[----:B------:R-:W-:Y:S05]  /*7b20*/  BSYNC B1 ;  /* 0x0000000000017941 */ /* 0x000fea0003800000 */
.L_x_111:
        /* <DEDUP_REMOVED lines=10> */
.L_x_114:
[----:B------:R-:W-:Y:S05]  /*7bd0*/  BSYNC B1 ;  /* 0x0000000000017941 */ /* 0x000fea0003800000 */
.L_x_113:
        /* <DEDUP_REMOVED lines=10> */
.L_x_116:
[----:B------:R-:W-:Y:S05]  /*7c80*/  BSYNC B1 ;  /* 0x0000000000017941 */ /* 0x000fea0003800000 */
.L_x_115:
        /* <DEDUP_REMOVED lines=9> */
.L_x_118:
[----:B------:R-:W-:Y:S05]  /*7d20*/  BSYNC B1 ;  /* 0x0000000000017941 */ /* 0x000fea0003800000 */
.L_x_117:
        /* <DEDUP_REMOVED lines=9> */
.L_x_120:
[----:B------:R-:W-:Y:S05]  /*7dc0*/  BSYNC B1 ;  /* 0x0000000000017941 */ /* 0x000fea0003800000 */
.L_x_119:
        /* <DEDUP_REMOVED lines=10> */
.L_x_122:
[----:B------:R-:W-:Y:S05]  /*7e70*/  BSYNC B1 ;  /* 0x0000000000017941 */ /* 0x000fea0003800000 */
.L_x_121:
        /* <DEDUP_REMOVED lines=10> */
.L_x_124:
[----:B------:R-:W-:Y:S05]  /*7f20*/  BSYNC B1 ;  /* 0x0000000000017941 */ /* 0x000fea0003800000 */
.L_x_123:
        /* <DEDUP_REMOVED lines=9> */
.L_x_126:
[----:B------:R-:W-:Y:S05]  /*7fc0*/  BSYNC B1 ;  /* 0x0000000000017941 */ /* 0x000fea0003800000 */
.L_x_125:
        /* <DEDUP_REMOVED lines=9> */
.L_x_128:
[----:B------:R-:W-:Y:S05]  /*8060*/  BSYNC B1 ;  /* 0x0000000000017941 */ /* 0x000fea0003800000 */
.L_x_127:
        /* <DEDUP_REMOVED lines=10> */
.L_x_130:
[----:B------:R-:W-:Y:S05]  /*8110*/  BSYNC B1 ;  /* 0x0000000000017941 */ /* 0x000fea0003800000 */
.L_x_129:
        /* <DEDUP_REMOVED lines=10> */
.L_x_132:
[----:B------:R-:W-:Y:S05]  /*81c0*/  BSYNC B1 ;  /* 0x0000000000017941 */ /* 0x000fea0003800000 */
.L_x_131:
        /* <DEDUP_REMOVED lines=9> */
.L_x_134:
[----:B------:R-:W-:Y:S05]  /*8260*/  BSYNC B1 ;  /* 0x0000000000017941 */ /* 0x000fea0003800000 */
.L_x_133:
        /* <DEDUP_REMOVED lines=9> */
.L_x_136:
[----:B------:R-:W-:Y:S05]  /*8300*/  BSYNC B1 ;  /* 0x0000000000017941 */ /* 0x000fea0003800000 */
.L_x_135:
        /* <DEDUP_REMOVED lines=10> */
.L_x_138:
[----:B------:R-:W-:Y:S05]  /*83b0*/  BSYNC B1 ;  /* 0x0000000000017941 */ /* 0x000fea0003800000 */
.L_x_137:
        /* <DEDUP_REMOVED lines=10> */
.L_x_140:
[----:B------:R-:W-:Y:S05]  /*8460*/  BSYNC B1 ;  /* 0x0000000000017941 */ /* 0x000fea0003800000 */
.L_x_139:
        /* <DEDUP_REMOVED lines=9> */
.L_x_142:
[----:B------:R-:W-:Y:S05]  /*8500*/  BSYNC B1 ;  /* 0x0000000000017941 */ /* 0x000fea0003800000 */
.L_x_141:
        /* <DEDUP_REMOVED lines=9> */
.L_x_144:
[----:B------:R-:W-:Y:S05]  /*85a0*/  BSYNC B1 ;  /* 0x0000000000017941 */ /* 0x000fea0003800000 */
.L_x_143:
        /* <DEDUP_REMOVED lines=10> */
.L_x_146:
[----:B------:R-:W-:Y:S05]  /*8650*/  BSYNC B1 ;  /* 0x0000000000017941 */ /* 0x000fea0003800000 */
.L_x_145:
        /* <DEDUP_REMOVED lines=10> */
.L_x_148:
[----:B------:R-:W-:Y:S05]  /*8700*/  BSYNC B1 ;  /* 0x0000000000017941 */ /* 0x000fea0003800000 */
.L_x_147:
        /* <DEDUP_REMOVED lines=9> */
.L_x_150:
[----:B------:R-:W-:Y:S05]  /*87a0*/  BSYNC B1 ;  /* 0x0000000000017941 */ /* 0x000fea0003800000 */
.L_x_149:
        /* <DEDUP_REMOVED lines=9> */
.L_x_152:
[----:B------:R-:W-:Y:S05]  /*8840*/  BSYNC B1 ;  /* 0x0000000000017941 */ /* 0x000fea0003800000 */
.L_x_151:
        /* <DEDUP_REMOVED lines=10> */
.L_x_154:
[----:B------:R-:W-:Y:S05]  /*88f0*/  BSYNC B1 ;  /* 0x0000000000017941 */ /* 0x000fea0003800000 */
.L_x_153:
        /* <DEDUP_REMOVED lines=10> */
.L_x_156:
[----:B------:R-:W-:Y:S05]  /*89a0*/  BSYNC B1 ;  /* 0x0000000000017941 */ /* 0x000fea0003800000 */
.L_x_155:
        /* <DEDUP_REMOVED lines=9> */
.L_x_158:
[----:B------:R-:W-:Y:S05]  /*8a40*/  BSYNC B1 ;  /* 0x0000000000017941 */ /* 0x000fea0003800000 */
.L_x_157:
        /* <DEDUP_REMOVED lines=9> */
.L_x_160:
[----:B------:R-:W-:Y:S05]  /*8ae0*/  BSYNC B1 ;  /* 0x0000000000017941 */ /* 0x000fea0003800000 */
.L_x_159:
        /* <DEDUP_REMOVED lines=10> */
.L_x_162:
[----:B------:R-:W-:Y:S05]  /*8b90*/  BSYNC B1 ;  /* 0x0000000000017941 */ /* 0x000fea0003800000 */
.L_x_161:
        /* <DEDUP_REMOVED lines=10> */
.L_x_164:
[----:B------:R-:W-:Y:S05]  /*8c40*/  BSYNC B1 ;  /* 0x0000000000017941 */ /* 0x000fea0003800000 */
.L_x_163:
        /* <DEDUP_REMOVED lines=9> */
.L_x_166:
[----:B------:R-:W-:Y:S05]  /*8ce0*/  BSYNC B1 ;  /* 0x0000000000017941 */ /* 0x000fea0003800000 */
.L_x_165:
        /* <DEDUP_REMOVED lines=9> */
.L_x_168:
[----:B------:R-:W-:Y:S05]  /*8d80*/  BSYNC B1 ;  /* 0x0000000000017941 */ /* 0x000fea0003800000 */
.L_x_167:
        /* <DEDUP_REMOVED lines=10> */
.L_x_170:
[----:B------:R-:W-:Y:S05]  /*8e30*/  BSYNC B1 ;  /* 0x0000000000017941 */ /* 0x000fea0003800000 */
.L_x_169:
        /* <DEDUP_REMOVED lines=10> */
.L_x_172:
[----:B------:R-:W-:Y:S05]  /*8ee0*/  BSYNC B1 ;  /* 0x0000000000017941 */ /* 0x000fea0003800000 */
.L_x_171:
        /* <DEDUP_REMOVED lines=9> */
.L_x_174:
[----:B------:R-:W-:Y:S05]  /*8f80*/  BSYNC B1 ;  /* 0x0000000000017941 */ /* 0x000fea0003800000 */
.L_x_173:
        /* <DEDUP_REMOVED lines=9> */
.L_x_176:
[----:B------:R-:W-:Y:S05]  /*9020*/  BSYNC B1 ;  /* 0x0000000000017941 */ /* 0x000fea0003800000 */
.L_x_175:
        /* <DEDUP_REMOVED lines=10> */
.L_x_178:
[----:B------:R-:W-:Y:S05]  /*90d0*/  BSYNC B1 ;  /* 0x0000000000017941 */ /* 0x000fea0003800000 */
.L_x_177:
        /* <DEDUP_REMOVED lines=10> */
.L_x_180:
[----:B------:R-:W-:Y:S05]  /*9180*/  BSYNC B1 ;  /* 0x0000000000017941 */ /* 0x000fea0003800000 */
.L_x_179:
        /* <DEDUP_REMOVED lines=9> */
.L_x_182:
[----:B------:R-:W-:Y:S05]  /*9220*/  BSYNC B1 ;  /* 0x0000000000017941 */ /* 0x000fea0003800000 */
.L_x_181:
        /* <DEDUP_REMOVED lines=9> */
.L_x_184:
[----:B------:R-:W-:Y:S05]  /*92c0*/  BSYNC B1 ;  /* 0x0000000000017941 */ /* 0x000fea0003800000 */
.L_x_183:
        /* <DEDUP_REMOVED lines=10> */
.L_x_186:
[----:B------:R-:W-:Y:S05]  /*9370*/  BSYNC B1 ;  /* 0x0000000000017941 */ /* 0x000fea0003800000 */
.L_x_185:
        /* <DEDUP_REMOVED lines=10> */
.L_x_188:
[----:B------:R-:W-:Y:S05]  /*9420*/  BSYNC B1 ;  /* 0x0000000000017941 */ /* 0x000fea0003800000 */
.L_x_187:
[----:B0--345:R-:W-:Y:S01]  /*9430*/  IMAD.U32 R2, R118, 0x10000, RZ ;  /* 0x0001000076027824 */ /* 0x039fe200078e00ff */
        /* <DEDUP_REMOVED lines=8> */
.L_x_190:
[----:B------:R-:W-:Y:S05]  /*94c0*/  BSYNC B1 ;  /* 0x0000000000017941 */ /* 0x000fea0003800000 */
.L_x_189:
[----:B0----5:R-:W-:Y:S01]  /*94d0*/  IMAD.U32 R2, R118, 0x10000, RZ ;  /* 0x0001000076027824 */ /* 0x021fe200078e00ff */
[----:B------:R-:W-:Y:S01]  /*94e0*/  ISETP.GT.AND P1, PT, R0, 0x8, P1 ;  /* 0x000000080000780c */ /* 0x000fe20000f24270 */
[----:B------:R-:W-:Y:S02]  /*94f0*/  BSSY B1, `(.L_x_191) ;  /* 0x000000a000017945 */ /* 0x000fe40003800000 */
[----:B------:R-:W-:Y:S01]  /*9500*/  FMUL R3, R2, R105 ;  /* 0x0000006902037220 */ /* 0x000fe20000400000 */
[----:B------:R-:W-:-:S03]  /*9510*/  @P0 IMAD.MOV.U32 R2, RZ, RZ, R8 ;  /* 0x000000ffff020224 */ /* 0x000fc600078e0008 */
[----:B------:R-:W-:-:S05]  /*9520*/  FFMA R3, R38, R104, R3 ;  /* 0x0000006826037223 */ /* 0x000fca0000000003 */
[----:B------:R-:W-:-:S04]  /*9530*/  F2FP.BF16.F32.PACK_AB R3, RZ, R3 ;  /* 0x00000003ff03723e */ /* 0x000fc800000010ff */
[----:B------:R-:W-:Y:S01]  /*9540*/  PRMT R6, R3, 0x7610, R6 ;  /* 0x0000761003067816 */ /* 0x000fe20000000006 */
[----:B------:R-:W-:-:S05]  /*9550*/  @P0 IMAD.MOV.U32 R3, RZ, RZ, R9 ;  /* 0x000000ffff030224 */ /* 0x000fca00078e0009 */
[----:B------:R0:W-:Y:S01]  /*9560*/  @P0 STG.E.U16 desc[UR52][R2.64+0x130], R6 ;  /* 0x0001300602000986 */ /* 0x0001e2000c101534 */
[----:B------:R-:W-:Y:S05]  /*9570*/  @!P1 BRA `(.L_x_192) ;  /* 0x0000000000049947 */ /* 0x000fea0003800000 */
[----:B------:R4:W5:Y:S02]  /*9580*/  LDG.E.LTC128B.U16 R118, desc[UR52][R4.64+0x132] ;  /* 0x0001323404767981 */ /* 0x000964000c1e1520 */
.L_x_192:
[----:B------:R-:W-:Y:S05]  /*9590*/  BSYNC B1 ;  /* 0x0000000000017941 */ /* 0x000fea0003800000 */
.L_x_191:
[----:B------:R-:W-:Y:S05]  /*95a0*/  @!P1 BRA `(.L_x_193) ;  /* 0x0000001400d09947 */ /* 0x000fea0003800000 */
[----:B-----5:R-:W-:-:S04]  /*95b0*/  IMAD.U32 R118, R118, 0x10000, RZ ;  /* 0x0001000076767824 */ /* 0x020fc800078e00ff */
[----:B------:R-:W-:-:S04]  /*95c0*/  FMUL R118, R118, R105 ;  /* 0x0000006976767220 */ /* 0x000fc80000400000 */
[----:B------:R-:W-:-:S05]  /*95d0*/  FFMA R118, R39, R104, R118 ;  /* 0x0000006827767223 */ /* 0x000fca0000000076 */
[----:B------:R-:W-:-:S05]  /*95e0*/  F2FP.BF16.F32.PACK_AB R118, RZ, R118 ;  /* 0x00000076ff76723e */ /* 0x000fca00000010ff */
[----:B------:R0:W-:Y:S01]  /*95f0*/  STG.E.U16 desc[UR52][R8.64+0x132], R118 ;  /* 0x0001327608007986 */ /* 0x0001e2000c101534 */
[----:B------:R-:W-:Y:S05]  /*9600*/  BRA `(.L_x_193) ;  /* 0x0000001400b87947 */ /* 0x000fea0003800000 */
.L_x_36:
[----:B------:R-:W-:Y:S01]  /*9610*/  ULDC.64 UR4, c[0x0][0x5c0] ;  /* 0x0001700000047ab9 */ /* 0x000fe20000000a00 */
[----:B------:R-:W-:Y:S01]  /*9620*/  ISETP.GT.AND P3, PT, R18, 0x1, PT ;  /* 0x000000011200780c */ /* 0x000fe20003f64270 */
[-C--:B------:R-:W-:Y:S01]  /*9630*/  FMUL R88, R88, R104.reuse ;  /* 0x0000006858587220 */ /* 0x080fe20000400000 */
[----:B------:R-:W-:Y:S01]  /*9640*/  LEA R2, P1, R4, UR4, 0x1 ;  /* 0x0000000404027c11 */ /* 0x000fe2000f8208ff */
[-C--:B------:R-:W-:Y:S01]  /*9650*/  FMUL R89, R89, R104.reuse ;  /* 0x0000006859597220 */ /* 0x080fe20000400000 */
[----:B------:R-:W-:Y:S01]  /*9660*/  SHF.L.U64.HI R5, R111, 0x1, R110 ;  /* 0x000000016f057819 */ /* 0x000fe2000001026e */
[-C--:B------:R-:W-:Y:S01]  /*9670*/  FMUL R90, R90, R104.reuse ;  /* 0x000000685a5a7220 */ /* 0x080fe20000400000 */
[----:B------:R-:W-:Y:S01]  /*9680*/  LEA.HI.X R3, R4, UR5, R7, 0x1, P1 ;  /* 0x0000000504037c11 */ /* 0x000fe200088f0c07 */
[-C--:B------:R-:W-:Y:S01]  /*9690*/  FMUL R91, R91, R104.reuse ;  /* 0x000000685b5b7220 */ /* 0x080fe20000400000 */
[----:B------:R-:W-:Y:S01]  /*96a0*/  ISETP.GT.AND P1, PT, R0, RZ, P3 ;  /* 0x000000ff0000720c */ /* 0x000fe20001f24270 */
[----:B------:R-:W-:Y:S01]  /*96b0*/  FMUL R92, R92, R104 ;  /* 0x000000685c5c7220 */ /* 0x000fe20000400000 */
[----:B------:R-:W-:Y:S01]  /*96c0*/  F2FP.BF16.F32.PACK_AB R88, RZ, R88 ;  /* 0x00000058ff58723e */ /* 0x000fe200000010ff */
[-C--:B------:R-:W-:Y:S01]  /*96d0*/  FMUL R93, R93, R104.reuse ;  /* 0x000000685d5d7220 */ /* 0x080fe20000400000 */
[----:B------:R-:W-:Y:S01]  /*96e0*/  F2FP.BF16.F32.PACK_AB R89, RZ, R89 ;  /* 0x00000059ff59723e */ /* 0x000fe200000010ff */
[----:B------:R-:W-:Y:S01]  /*96f0*/  FMUL R94, R94, R104 ;  /* 0x000000685e5e7220 */ /* 0x000fe20000400000 */
[----:B------:R-:W-:Y:S01]  /*9700*/  LEA R4, P5, R111, R2, 0x1 ;  /* 0x000000026f047211 */ /* 0x000fe200078a08ff */
[----:B------:R-:W-:Y:S01]  /*9710*/  @P2 STG.E.U16 desc[UR52][R2.64], R88 ;  /* 0x0000005802002986 */ /* 0x000fe2000c101534 */
[----:B------:R-:W-:Y:S01]  /*9720*/  ISETP.GT.AND P2, PT, R18, 0x8, PT ;  /* 0x000000081200780c */ /* 0x000fe20003f44270 */
[-C--:B------:R-:W-:Y:S01]  /*9730*/  FMUL R95, R95, R104.reuse ;  /* 0x000000685f5f7220 */ /* 0x080fe20000400000 */
[C---:B------:R-:W-:Y:S01]  /*9740*/  ISETP.GT.AND P3, PT, R0.reuse, 0x8, P3 ;  /* 0x000000080000780c */ /* 0x040fe20001f64270 */
[----:B------:R-:W-:Y:S01]  /*9750*/  IMAD.X R5, R5, 0x1, R3, P5 ;  /* 0x0000000105057824 */ /* 0x000fe200028e0603 */
[C---:B------:R-:W-:Y:S01]  /*9760*/  ISETP.GT.AND P4, PT, R0.reuse, RZ, P2 ;  /* 0x000000ff0000720c */ /* 0x040fe20001784270 */
[----:B------:R-:W-:Y:S01]  /*9770*/  @P1 STG.E.U16 desc[UR52][R2.64+0x2], R89 ;  /* 0x0000025902001986 */ /* 0x000fe2000c101534 */
[----:B------:R-:W-:Y:S01]  /*9780*/  ISETP.GT.AND P1, PT, R0, 0x8, P0 ;  /* 0x000000080000780c */ /* 0x000fe20000724270 */
[-C--:B------:R-:W-:Y:S01]  /*9790*/  FMUL R96, R96, R104.reuse ;  /* 0x0000006860607220 */ /* 0x080fe20000400000 */
[----:B------:R-:W-:Y:S01]  /*97a0*/  ISETP.GT.AND P0, PT, R18, 0x9, PT ;  /* 0x000000091200780c */ /* 0x000fe20003f04270 */
[----:B------:R-:W-:Y:S01]  /*97b0*/  FMUL R97, R97, R104 ;  /* 0x0000006861617220 */ /* 0x000fe20000400000 */
[----:B------:R-:W-:Y:S01]  /*97c0*/  F2FP.BF16.F32.PACK_AB R90, RZ, R90 ;  /* 0x0000005aff5a723e */ /* 0x000fe200000010ff */
[-C--:B------:R-:W-:Y:S01]  /*97d0*/  FMUL R98, R98, R104.reuse ;  /* 0x0000006862627220 */ /* 0x080fe20000400000 */
[----:B------:R-:W-:Y:S01]  /*97e0*/  ISETP.GT.AND P5, PT, R0, RZ, P0 ;  /* 0x000000ff0000720c */ /* 0x000fe200007a4270 */
[-C--:B------:R-:W-:Y:S01]  /*97f0*/  FMUL R99, R99, R104.reuse ;  /* 0x0000006863637220 */ /* 0x080fe20000400000 */
[----:B------:R-:W-:Y:S01]  /*9800*/  F2FP.BF16.F32.PACK_AB R91, RZ, R91 ;  /* 0x0000005bff5b723e */ /* 0x000fe200000010ff */
[----:B------:R-:W-:Y:S01]  /*9810*/  FMUL R100, R100, R104 ;  /* 0x0000006864647220 */ /* 0x000fe20000400000 */
[----:B------:R-:W-:Y:S01]  /*9820*/  F2FP.BF16.F32.PACK_AB R92, RZ, R92 ;  /* 0x0000005cff5c723e */ /* 0x000fe200000010ff */
[-C--:B------:R-:W-:Y:S01]  /*9830*/  FMUL R101, R101, R104.reuse ;  /* 0x0000006865657220 */ /* 0x080fe20000400000 */
[----:B------:R-:W-:Y:S01]  /*9840*/  F2FP.BF16.F32.PACK_AB R93, RZ, R93 ;  /* 0x0000005dff5d723e */ /* 0x000fe200000010ff */
[----:B------:R-:W-:Y:S01]  /*9850*/  @P1 STG.E.U16 desc[UR52][R4.64], R90 ;  /* 0x0000005a04001986 */ /* 0x000fe2000c101534 */
[----:B------:R-:W-:Y:S01]  /*9860*/  ISETP.GT.AND P1, PT, R0, 0x8, P2 ;  /* 0x000000080000780c */ /* 0x000fe20001724270 */
[-C--:B------:R-:W-:Y:S01]  /*9870*/  FMUL R102, R102, R104.reuse ;  /* 0x0000006866667220 */ /* 0x080fe20000400000 */
[----:B------:R-:W-:Y:S01]  /*9880*/  ISETP.GT.AND P2, PT, R0, 0x8, P0 ;  /* 0x000000080000780c */ /* 0x000fe20000744270 */
[----:B------:R-:W-:Y:S01]  /*9890*/  @P3 STG.E.U16 desc[UR52][R4.64+0x2], R91 ;  /* 0x0000025b04003986 */ /* 0x000fe2000c101534 */
[C---:B------:R-:W-:Y:S01]  /*98a0*/  ISETP.GT.AND P3, PT, R18.reuse, 0x10, PT ;  /* 0x000000101200780c */ /* 0x040fe20003f64270 */
[-C--:B------:R-:W-:Y:S01]  /*98b0*/  FMUL R103, R103, R104.reuse ;  /* 0x0000006867677220 */ /* 0x080fe20000400000 */
[----:B------:R-:W-:Y:S01]  /*98c0*/  ISETP.GT.AND P0, PT, R18, 0x11, PT ;  /* 0x000000111200780c */ /* 0x000fe20003f04270 */
[----:B------:R-:W-:Y:S01]  /*98d0*/  @P4 STG.E.U16 desc[UR52][R2.64+0x10], R92 ;  /* 0x0000105c02004986 */ /* 0x000fe2000c101534 */
[----:B------:R-:W-:Y:S01]  /*98e0*/  ISETP.GT.AND P4, PT, R0, RZ, P3 ;  /* 0x000000ff0000720c */ /* 0x000fe20001f84270 */
[----:B------:R-:W-:Y:S01]  /*98f0*/  FMUL R72, R72, R104 ;  /* 0x0000006848487220 */ /* 0x000fe20000400000 */
[----:B------:R-:W-:Y:S01]  /*9900*/  F2FP.BF16.F32.PACK_AB R94, RZ, R94 ;  /* 0x0000005eff5e723e */ /* 0x000fe200000010ff */
[----:B------:R-:W-:Y:S01]  /*9910*/  @P5 STG.E.U16 desc[UR52][R2.64+0x12], R93 ;  /* 0x0000125d02005986 */ /* 0x000fe2000c101534 */
[----:B------:R-:W-:Y:S01]  /*9920*/  ISETP.GT.AND P5, PT, R0, RZ, P0 ;  /* 0x000000ff0000720c */ /* 0x000fe200007a4270 */
[----:B------:R-:W-:Y:S01]  /*9930*/  FMUL R73, R73, R104 ;  /* 0x0000006849497220 */ /* 0x000fe20000400000 */
[----:B------:R-:W-:Y:S01]  /*9940*/  F2FP.BF16.F32.PACK_AB R95, RZ, R95 ;  /* 0x0000005fff5f723e */ /* 0x000fe200000010ff */
[----:B------:R-:W-:Y:S01]  /*9950*/  @P1 STG.E.U16 desc[UR52][R4.64+0x10], R94 ;  /* 0x0000105e04001986 */ /* 0x000fe2000c101534 */
[----:B------:R-:W-:Y:S01]  /*9960*/  F2FP.BF16.F32.PACK_AB R96, RZ, R96 ;  /* 0x00000060ff60723e */ /* 0x000fe200000010ff */
[-C--:B------:R-:W-:Y:S01]  /*9970*/  FMUL R74, R74, R104.reuse ;  /* 0x000000684a4a7220 */ /* 0x080fe20000400000 */
[----:B------:R-:W-:Y:S01]  /*9980*/  ISETP.GT.AND P1, PT, R0, 0x8, P3 ;  /* 0x000000080000780c */ /* 0x000fe20001f24270 */
[----:B------:R-:W-:Y:S01]  /*9990*/  @P2 STG.E.U16 desc[UR52][R4.64+0x12], R95 ;  /* 0x0000125f04002986 */ /* 0x000fe2000c101534 */
[----:B------:R-:W-:Y:S01]  /*99a0*/  F2FP.BF16.F32.PACK_AB R97, RZ, R97 ;  /* 0x00000061ff61723e */ /* 0x000fe200000010ff */
[-C--:B------:R-:W-:Y:S01]  /*99b0*/  FMUL R75, R75, R104.reuse ;  /* 0x000000684b4b7220 */ /* 0x080fe20000400000 */
[----:B------:R-:W-:Y:S01]  /*99c0*/  ISETP.GT.AND P3, PT, R18, 0x18, PT ;  /* 0x000000181200780c */ /* 0x000fe20003f64270 */
[----:B------:R-:W-:Y:S01]  /*99d0*/  @P4 STG.E.U16 desc[UR52][R2.64+0x20], R96 ;  /* 0x0000206002004986 */ /* 0x000fe2000c101534 */
[----:B------:R-:W-:Y:S01]  /*99e0*/  ISETP.GT.AND P2, PT, R0, 0x8, P0 ;  /* 0x000000080000780c */ /* 0x000fe20000744270 */
[-C--:B------:R-:W-:Y:S01]  /*99f0*/  FMUL R76, R76, R104.reuse ;  /* 0x000000684c4c7220 */ /* 0x080fe20000400000 */
[----:B------:R-:W-:Y:S01]  /*9a00*/  ISETP.GT.AND P0, PT, R18, 0x19, PT ;  /* 0x000000191200780c */ /* 0x000fe20003f04270 */
[----:B------:R-:W-:Y:S01]  /*9a10*/  @P5 STG.E.U16 desc[UR52][R2.64+0x22], R97 ;  /* 0x0000226102005986 */ /* 0x000fe2000c101534 */
[C---:B------:R-:W-:Y:S01]  /*9a20*/  ISETP.GT.AND P4, PT, R0.reuse, RZ, P3 ;  /* 0x000000ff0000720c */ /* 0x040fe20001f84270 */
[-C--:B------:R-:W-:Y:S01]  /*9a30*/  FMUL R77, R77, R104.reuse ;  /* 0x000000684d4d7220 */ /* 0x080fe20000400000 */
[----:B------:R-:W-:Y:S01]  /*9a40*/  ISETP.GT.AND P5, PT, R0, RZ, P0 ;  /* 0x000000ff0000720c */ /* 0x000fe200007a4270 */
[----:B------:R-:W-:Y:S01]  /*9a50*/  FMUL R78, R78, R104 ;  /* 0x000000684e4e7220 */ /* 0x000fe20000400000 */
[----:B------:R-:W-:Y:S01]  /*9a60*/  F2FP.BF16.F32.PACK_AB R98, RZ, R98 ;  /* 0x00000062ff62723e */ /* 0x000fe200000010ff */
[-C--:B------:R-:W-:Y:S01]  /*9a70*/  FMUL R79, R79, R104.reuse ;  /* 0x000000684f4f7220 */ /* 0x080fe20000400000 */
[----:B------:R-:W-:Y:S01]  /*9a80*/  F2FP.BF16.F32.PACK_AB R99, RZ, R99 ;  /* 0x00000063ff63723e */ /* 0x000fe200000010ff */
[----:B------:R-:W-:Y:S01]  /*9a90*/  FMUL R80, R80, R104 ;  /* 0x0000006850507220 */ /* 0x000fe20000400000 */
[----:B------:R-:W-:Y:S01]  /*9aa0*/  F2FP.BF16.F32.PACK_AB R100, RZ, R100 ;  /* 0x00000064ff64723e */ /* 0x000fe200000010ff */
[----:B------:R-:W-:Y:S01]  /*9ab0*/  @P1 STG.E.U16 desc[UR52][R4.64+0x20], R98 ;  /* 0x0000206204001986 */ /* 0x000fe2000c101534 */
[----:B------:R-:W-:Y:S01]  /*9ac0*/  ISETP.GT.AND P1, PT, R0, 0x8, P3 ;  /* 0x000000080000780c */ /* 0x000fe20001f24270 */
[-C--:B------:R-:W-:Y:S01]  /*9ad0*/  FMUL R81, R81, R104.reuse ;  /* 0x0000006851517220 */ /* 0x080fe20000400000 */
[----:B------:R-:W-:Y:S01]  /*9ae0*/  F2FP.BF16.F32.PACK_AB R101, RZ, R101 ;  /* 0x00000065ff65723e */ /* 0x000fe200000010ff */
[----:B------:R-:W-:Y:S01]  /*9af0*/  @P2 STG.E.U16 desc[UR52][R4.64+0x22], R99 ;  /* 0x0000226304002986 */ /* 0x000fe2000c101534 */
[----:B------:R-:W-:Y:S01]  /*9b00*/  ISETP.GT.AND P3, PT, R18, 0x20, PT ;  /* 0x000000201200780c */ /* 0x000fe20003f64270 */
[-C--:B------:R-:W-:Y:S01]  /*9b10*/  FMUL R82, R82, R104.reuse ;  /* 0x0000006852527220 */ /* 0x080fe20000400000 */
[----:B------:R-:W-:Y:S01]  /*9b20*/  ISETP.GT.AND P2, PT, R0, 0x8, P0 ;  /* 0x000000080000780c */ /* 0x000fe20000744270 */
[----:B------:R-:W-:Y:S01]  /*9b30*/  @P4 STG.E.U16 desc[UR52][R2.64+0x30], R100 ;  /* 0x0000306402004986 */ /* 0x000fe2000c101534 */
[----:B------:R-:W-:Y:S01]  /*9b40*/  ISETP.GT.AND P0, PT, R18, 0x21, PT ;  /* 0x000000211200780c */ /* 0x000fe20003f04270 */
[-C--:B------:R-:W-:Y:S01]  /*9b50*/  FMUL R83, R83, R104.reuse ;  /* 0x0000006853537220 */ /* 0x080fe20000400000 */
[C---:B------:R-:W-:Y:S01]  /*9b60*/  ISETP.GT.AND P4, PT, R0.reuse, RZ, P3 ;  /* 0x000000ff0000720c */ /* 0x040fe20001f84270 */
[----:B------:R-:W-:Y:S01]  /*9b70*/  @P5 STG.E.U16 desc[UR52][R2.64+0x32], R101 ;  /* 0x0000326502005986 */ /* 0x000fe2000c101534 */
        /* <DEDUP_REMOVED lines=169> */
[----:B------:R-:W-:Y:S01]  /*a610*/  FMUL R39, R39, R104 ;  /* 0x0000006827277220 */ /* 0x000fe20000400000 */
[----:B------:R-:W-:Y:S01]  /*a620*/  F2FP.BF16.F32.PACK_AB R41, RZ, R41 ;  /* 0x00000029ff29723e */ /* 0x000fe200000010ff */
[----:B------:R-:W-:Y:S01]  /*a630*/  @P2 STG.E.U16 desc[UR52][R4.64+0xb2], R71 ;  /* 0x0000b24704002986 */ /* 0x000fe2000c101534 */
[----:B------:R-:W-:-:S02]  /*a640*/  ISETP.GT.AND P3, PT, R18, 0x68, PT ;  /* 0x000000681200780c */ /* 0x000fc40003f64270 */
[----:B------:R-:W-:Y:S01]  /*a650*/  ISETP.GT.AND P2, PT, R0, 0x8, P0 ;  /* 0x000000080000780c */ /* 0x000fe20000744270 */
[----:B------:R-:W-:Y:S01]  /*a660*/  @P4 STG.E.U16 desc[UR52][R2.64+0xc0], R40 ;  /* 0x0000c02802004986 */ /* 0x000fe2000c101534 */
[----:B------:R-:W-:Y:S02]  /*a670*/  ISETP.GT.AND P0, PT, R18, 0x69, PT ;  /* 0x000000691200780c */ /* 0x000fe40003f04270 */
[C---:B------:R-:W-:Y:S01]  /*a680*/  ISETP.GT.AND P4, PT, R0.reuse, RZ, P3 ;  /* 0x000000ff0000720c */ /* 0x040fe20001f84270 */
[----:B------:R-:W-:Y:S01]  /*a690*/  @P5 STG.E.U16 desc[UR52][R2.64+0xc2], R41 ;  /* 0x0000c22902005986 */ /* 0x000fe2000c101534 */
[----:B------:R-:W-:Y:S02]  /*a6a0*/  ISETP.GT.AND P5, PT, R0, RZ, P0 ;  /* 0x000000ff0000720c */ /* 0x000fe400007a4270 */
[----:B------:R-:W-:Y:S02]  /*a6b0*/  F2FP.BF16.F32.PACK_AB R42, RZ, R42 ;  /* 0x0000002aff2a723e */ /* 0x000fe400000010ff */
[----:B------:R-:W-:-:S02]  /*a6c0*/  F2FP.BF16.F32.PACK_AB R43, RZ, R43 ;  /* 0x0000002bff2b723e */ /* 0x000fc400000010ff */
[----:B------:R-:W-:Y:S01]  /*a6d0*/  F2FP.BF16.F32.PACK_AB R44, RZ, R44 ;  /* 0x0000002cff2c723e */ /* 0x000fe200000010ff */
[----:B------:R-:W-:Y:S01]  /*a6e0*/  @P1 STG.E.U16 desc[UR52][R4.64+0xc0], R42 ;  /* 0x0000c02a04001986 */ /* 0x000fe2000c101534 */
[----:B------:R-:W-:Y:S02]  /*a6f0*/  ISETP.GT.AND P1, PT, R0, 0x8, P3 ;  /* 0x000000080000780c */ /* 0x000fe40001f24270 */
[----:B------:R-:W-:Y:S01]  /*a700*/  F2FP.BF16.F32.PACK_AB R45, RZ, R45 ;  /* 0x0000002dff2d723e */ /* 0x000fe200000010ff */
[----:B------:R-:W-:Y:S01]  /*a710*/  @P2 STG.E.U16 desc[UR52][R4.64+0xc2], R43 ;  /* 0x0000c22b04002986 */ /* 0x000fe2000c101534 */
[----:B------:R-:W-:Y:S02]  /*a720*/  ISETP.GT.AND P3, PT, R18, 0x70, PT ;  /* 0x000000701200780c */ /* 0x000fe40003f64270 */
[----:B------:R-:W-:Y:S01]  /*a730*/  ISETP.GT.AND P2, PT, R0, 0x8, P0 ;  /* 0x000000080000780c */ /* 0x000fe20000744270 */
[----:B------:R-:W-:Y:S01]  /*a740*/  @P4 STG.E.U16 desc[UR52][R2.64+0xd0], R44 ;  /* 0x0000d02c02004986 */ /* 0x000fe2000c101534 */
[----:B------:R-:W-:-:S02]  /*a750*/  ISETP.GT.AND P0, PT, R18, 0x71, PT ;  /* 0x000000711200780c */ /* 0x000fc40003f04270 */
[C---:B------:R-:W-:Y:S01]  /*a760*/  ISETP.GT.AND P4, PT, R0.reuse, RZ, P3 ;  /* 0x000000ff0000720c */ /* 0x040fe20001f84270 */
[----:B------:R-:W-:Y:S01]  /*a770*/  @P5 STG.E.U16 desc[UR52][R2.64+0xd2], R45 ;  /* 0x0000d22d02005986 */ /* 0x000fe2000c101534 */
[C---:B------:R-:W-:Y:S02]  /*a780*/  ISETP.GT.AND P5, PT, R0.reuse, RZ, P0 ;  /* 0x000000ff0000720c */ /* 0x040fe400007a4270 */
[----:B------:R-:W-:Y:S02]  /*a790*/  F2FP.BF16.F32.PACK_AB R46, RZ, R46 ;  /* 0x0000002eff2e723e */ /* 0x000fe400000010ff */
[----:B------:R-:W-:Y:S02]  /*a7a0*/  F2FP.BF16.F32.PACK_AB R47, RZ, R47 ;  /* 0x0000002fff2f723e */ /* 0x000fe400000010ff */
[----:B------:R-:W-:Y:S01]  /*a7b0*/  F2FP.BF16.F32.PACK_AB R48, RZ, R48 ;  /* 0x00000030ff30723e */ /* 0x000fe200000010ff */
[----:B------:R-:W-:Y:S01]  /*a7c0*/  @P1 STG.E.U16 desc[UR52][R4.64+0xd0], R46 ;  /* 0x0000d02e04001986 */ /* 0x000fe2000c101534 */
[----:B------:R-:W-:-:S02]  /*a7d0*/  ISETP.GT.AND P1, PT, R0, 0x8, P3 ;  /* 0x000000080000780c */ /* 0x000fc40001f24270 */
[----:B------:R-:W-:Y:S01]  /*a7e0*/  F2FP.BF16.F32.PACK_AB R49, RZ, R49 ;  /* 0x00000031ff31723e */ /* 0x000fe200000010ff */
[----:B------:R-:W-:Y:S01]  /*a7f0*/  @P2 STG.E.U16 desc[UR52][R4.64+0xd2], R47 ;  /* 0x0000d22f04002986 */ /* 0x000fe2000c101534 */
[----:B------:R-:W-:Y:S02]  /*a800*/  ISETP.GT.AND P2, PT, R18, 0x78, PT ;  /* 0x000000781200780c */ /* 0x000fe40003f44270 */
[----:B------:R-:W-:Y:S01]  /*a810*/  ISETP.GT.AND P0, PT, R0, 0x8, P0 ;  /* 0x000000080000780c */ /* 0x000fe20000704270 */
[----:B------:R-:W-:Y:S01]  /*a820*/  @P4 STG.E.U16 desc[UR52][R2.64+0xe0], R48 ;  /* 0x0000e03002004986 */ /* 0x000fe2000c101534 */
[----:B------:R-:W-:Y:S02]  /*a830*/  ISETP.GT.AND P3, PT, R18, 0x79, PT ;  /* 0x000000791200780c */ /* 0x000fe40003f64270 */
[C---:B------:R-:W-:Y:S01]  /*a840*/  ISETP.GT.AND P4, PT, R0.reuse, RZ, P2 ;  /* 0x000000ff0000720c */ /* 0x040fe20001784270 */
[----:B------:R-:W-:Y:S01]  /*a850*/  @P5 STG.E.U16 desc[UR52][R2.64+0xe2], R49 ;  /* 0x0000e23102005986 */ /* 0x000fe2000c101534 */
[----:B------:R-:W-:-:S02]  /*a860*/  ISETP.GT.AND P5, PT, R0, RZ, P3 ;  /* 0x000000ff0000720c */ /* 0x000fc40001fa4270 */
[----:B------:R-:W-:Y:S02]  /*a870*/  F2FP.BF16.F32.PACK_AB R50, RZ, R50 ;  /* 0x00000032ff32723e */ /* 0x000fe400000010ff */
[----:B------:R-:W-:Y:S02]  /*a880*/  F2FP.BF16.F32.PACK_AB R51, RZ, R51 ;  /* 0x00000033ff33723e */ /* 0x000fe400000010ff */
[----:B------:R-:W-:Y:S01]  /*a890*/  F2FP.BF16.F32.PACK_AB R52, RZ, R52 ;  /* 0x00000034ff34723e */ /* 0x000fe200000010ff */
[----:B------:R-:W-:Y:S01]  /*a8a0*/  @P1 STG.E.U16 desc[UR52][R4.64+0xe0], R50 ;  /* 0x0000e03204001986 */ /* 0x000fe2000c101534 */
[C---:B------:R-:W-:Y:S02]  /*a8b0*/  ISETP.GT.AND P1, PT, R0.reuse, 0x8, P2 ;  /* 0x000000080000780c */ /* 0x040fe40001724270 */
[----:B------:R-:W-:Y:S01]  /*a8c0*/  F2FP.BF16.F32.PACK_AB R53, RZ, R53 ;  /* 0x00000035ff35723e */ /* 0x000fe200000010ff */
[----:B------:R-:W-:Y:S01]  /*a8d0*/  @P0 STG.E.U16 desc[UR52][R4.64+0xe2], R51 ;  /* 0x0000e23304000986 */ /* 0x000fe2000c101534 */
[----:B------:R-:W-:-:S02]  /*a8e0*/  ISETP.GT.AND P2, PT, R0, 0x8, P3 ;  /* 0x000000080000780c */ /* 0x000fc40001f44270 */
[C---:B------:R-:W-:Y:S01]  /*a8f0*/  ISETP.GT.AND P3, PT, R18.reuse, 0x80, PT ;  /* 0x000000801200780c */ /* 0x040fe20003f64270 */
        /* <DEDUP_REMOVED lines=9> */
[----:B------:R-:W-:Y:S02]  /*a990*/  F2FP.BF16.F32.PACK_AB R25, RZ, R25 ;  /* 0x00000019ff19723e */ /* 0x000fe400000010ff */
[C---:B------:R-:W-:Y:S01]  /*a9a0*/  ISETP.GT.AND P1, PT, R0.reuse, 0x8, P3 ;  /* 0x000000080000780c */ /* 0x040fe20001f24270 */
[----:B------:R-:W-:Y:S01]  /*a9b0*/  @P2 STG.E.U16 desc[UR52][R4.64+0xf2], R55 ;  /* 0x0000f23704002986 */ /* 0x000fe2000c101534 */
[----:B------:R-:W-:Y:S02]  /*a9c0*/  ISETP.GT.AND P0, PT, R0, 0x8, P0 ;  /* 0x000000080000780c */ /* 0x000fe40000704270 */
[----:B------:R-:W-:Y:S01]  /*a9d0*/  F2FP.BF16.F32.PACK_AB R26, RZ, R26 ;  /* 0x0000001aff1a723e */ /* 0x000fe200000010ff */
[----:B------:R-:W-:Y:S01]  /*a9e0*/  @P4 STG.E.U16 desc[UR52][R2.64+0x100], R24 ;  /* 0x0001001802004986 */ /* 0x000fe2000c101534 */
[----:B------:R-:W-:-:S02]  /*a9f0*/  ISETP.GT.AND P4, PT, R18, 0x88, PT ;  /* 0x000000881200780c */ /* 0x000fc40003f84270 */
[----:B------:R-:W-:Y:S01]  /*aa00*/  F2FP.BF16.F32.PACK_AB R27, RZ, R27 ;  /* 0x0000001bff1b723e */ /* 0x000fe200000010ff */
[----:B------:R-:W-:Y:S01]  /*aa10*/  @P5 STG.E.U16 desc[UR52][R2.64+0x102], R25 ;  /* 0x0001021902005986 */ /* 0x000fe2000c101534 */
[----:B------:R-:W-:Y:S02]  /*aa20*/  ISETP.GT.AND P5, PT, R18, 0x89, PT ;  /* 0x000000891200780c */ /* 0x000fe40003fa4270 */
[C---:B------:R-:W-:Y:S01]  /*aa30*/  ISETP.GT.AND P2, PT, R0.reuse, RZ, P4 ;  /* 0x000000ff0000720c */ /* 0x040fe20002744270 */
[----:B------:R-:W-:Y:S01]  /*aa40*/  @P1 STG.E.U16 desc[UR52][R4.64+0x100], R26 ;  /* 0x0001001a04001986 */ /* 0x000fe2000c101534 */
[----:B------:R-:W-:Y:S02]  /*aa50*/  ISETP.GT.AND P6, PT, R0, RZ, P5 ;  /* 0x000000ff0000720c */ /* 0x000fe40002fc4270 */
[----:B------:R-:W-:Y:S01]  /*aa60*/  F2FP.BF16.F32.PACK_AB R28, RZ, R28 ;  /* 0x0000001cff1c723e */ /* 0x000fe200000010ff */
[----:B------:R-:W-:Y:S01]  /*aa70*/  @P0 STG.E.U16 desc[UR52][R4.64+0x102], R27 ;  /* 0x0001021b04000986 */ /* 0x000fe2000c101534 */
[----:B------:R-:W-:-:S02]  /*aa80*/  F2FP.BF16.F32.PACK_AB R29, RZ, R29 ;  /* 0x0000001dff1d723e */ /* 0x000fc400000010ff */
[----:B------:R-:W-:Y:S02]  /*aa90*/  ISETP.GT.AND P3, PT, R18, 0x90, PT ;  /* 0x000000901200780c */ /* 0x000fe40003f64270 */
[----:B------:R-:W-:Y:S02]  /*aaa0*/  ISETP.GT.AND P4, PT, R0, 0x8, P4 ;  /* 0x000000080000780c */ /* 0x000fe40002784270 */
[----:B------:R-:W-:Y:S01]  /*aab0*/  F2FP.BF16.F32.PACK_AB R30, RZ, R30 ;  /* 0x0000001eff1e723e */ /* 0x000fe200000010ff */
[----:B------:R-:W-:Y:S01]  /*aac0*/  @P2 STG.E.U16 desc[UR52][R2.64+0x110], R28 ;  /* 0x0001101c02002986 */ /* 0x000fe2000c101534 */
[----:B------:R-:W-:Y:S02]  /*aad0*/  ISETP.GT.AND P2, PT, R18, 0x91, PT ;  /* 0x000000911200780c */ /* 0x000fe40003f44270 */
[----:B------:R-:W-:Y:S01]  /*aae0*/  F2FP.BF16.F32.PACK_AB R31, RZ, R31 ;  /* 0x0000001fff1f723e */ /* 0x000fe200000010ff */
[----:B------:R-:W-:Y:S01]  /*aaf0*/  @P6 STG.E.U16 desc[UR52][R2.64+0x112], R29 ;  /* 0x0001121d02006986 */ /* 0x000fe2000c101534 */
[----:B------:R-:W-:-:S02]  /*ab00*/  ISETP.GT.AND P6, PT, R0, 0x8, P5 ;  /* 0x000000080000780c */ /* 0x000fc40002fc4270 */
[----:B------:R-:W-:Y:S02]  /*ab10*/  ISETP.GT.AND P5, PT, R0, RZ, P3 ;  /* 0x000000ff0000720c */ /* 0x000fe40001fa4270 */
[----:B------:R-:W-:Y:S01]  /*ab20*/  F2FP.BF16.F32.PACK_AB R32, RZ, R32 ;  /* 0x00000020ff20723e */ /* 0x000fe200000010ff */
[----:B------:R-:W-:Y:S01]  /*ab30*/  @P4 STG.E.U16 desc[UR52][R4.64+0x110], R30 ;  /* 0x0001101e04004986 */ /* 0x000fe2000c101534 */
[C---:B------:R-:W-:Y:S02]  /*ab40*/  ISETP.GT.AND P1, PT, R18.reuse, 0x98, PT ;  /* 0x000000981200780c */ /* 0x040fe40003f24270 */
[----:B------:R-:W-:Y:S02]  /*ab50*/  ISETP.GT.AND P0, PT, R18, 0x99, PT ;  /* 0x000000991200780c */ /* 0x000fe40003f04270 */
[C---:B------:R-:W-:Y:S02]  /*ab60*/  ISETP.GT.AND P4, PT, R0.reuse, RZ, P2 ;  /* 0x000000ff0000720c */ /* 0x040fe40001784270 */
[C---:B------:R-:W-:Y:S01]  /*ab70*/  ISETP.GT.AND P3, PT, R0.reuse, 0x8, P3 ;  /* 0x000000080000780c */ /* 0x040fe20001f64270 */
[----:B------:R-:W-:Y:S01]  /*ab80*/  @P6 STG.E.U16 desc[UR52][R4.64+0x112], R31 ;  /* 0x0001121f04006986 */ /* 0x000fe2000c101534 */
[----:B------:R-:W-:-:S02]  /*ab90*/  ISETP.GT.AND P2, PT, R0, 0x8, P2 ;  /* 0x000000080000780c */ /* 0x000fc40001744270 */
[C---:B------:R-:W-:Y:S01]  /*aba0*/  ISETP.GT.AND P6, PT, R0.reuse, RZ, P1 ;  /* 0x000000ff0000720c */ /* 0x040fe20000fc4270 */
[----:B------:R-:W-:Y:S01]  /*abb0*/  @P5 STG.E.U16 desc[UR52][R2.64+0x120], R32 ;  /* 0x0001202002005986 */ /* 0x000fe2000c101534 */
[C---:B------:R-:W-:Y:S02]  /*abc0*/  ISETP.GT.AND P5, PT, R0.reuse, RZ, P0 ;  /* 0x000000ff0000720c */ /* 0x040fe400007a4270 */
[C---:B------:R-:W-:Y:S02]  /*abd0*/  ISETP.GT.AND P1, PT, R0.reuse, 0x8, P1 ;  /* 0x000000080000780c */ /* 0x040fe40000f24270 */
[----:B------:R-:W-:Y:S02]  /*abe0*/  F2FP.BF16.F32.PACK_AB R33, RZ, R33 ;  /* 0x00000021ff21723e */ /* 0x000fe400000010ff */
[----:B------:R-:W-:Y:S02]  /*abf0*/  F2FP.BF16.F32.PACK_AB R34, RZ, R34 ;  /* 0x00000022ff22723e */ /* 0x000fe400000010ff */
[----:B------:R-:W-:Y:S01]  /*ac00*/  F2FP.BF16.F32.PACK_AB R35, RZ, R35 ;  /* 0x00000023ff23723e */ /* 0x000fe200000010ff */
[----:B------:R-:W-:Y:S01]  /*ac10*/  @P4 STG.E.U16 desc[UR52][R2.64+0x122], R33 ;  /* 0x0001222102004986 */ /* 0x000fe2000c101534 */
[----:B------:R-:W-:-:S02]  /*ac20*/  ISETP.GT.AND P0, PT, R0, 0x8, P0 ;  /* 0x000000080000780c */ /* 0x000fc40000704270 */
[----:B------:R-:W-:Y:S01]  /*ac30*/  F2FP.BF16.F32.PACK_AB R36, RZ, R36 ;  /* 0x00000024ff24723e */ /* 0x000fe200000010ff */
[----:B------:R-:W-:Y:S01]  /*ac40*/  @P3 STG.E.U16 desc[UR52][R4.64+0x120], R34 ;  /* 0x0001202204003986 */ /* 0x000fe2000c101534 */
[----:B------:R-:W-:Y:S02]  /*ac50*/  F2FP.BF16.F32.PACK_AB R37, RZ, R37 ;  /* 0x00000025ff25723e */ /* 0x000fe400000010ff */
[----:B------:R-:W-:Y:S01]  /*ac60*/  F2FP.BF16.F32.PACK_AB R38, RZ, R38 ;  /* 0x00000026ff26723e */ /* 0x000fe200000010ff */
[----:B------:R-:W-:Y:S01]  /*ac70*/  @P2 STG.E.U16 desc[UR52][R4.64+0x122], R35 ;  /* 0x0001222304002986 */ /* 0x000fe2000c101534 */
[----:B------:R-:W-:-:S03]  /*ac80*/  F2FP.BF16.F32.PACK_AB R39, RZ, R39 ;  /* 0x00000027ff27723e */ /* 0x000fc600000010ff */
[----:B------:R-:W-:Y:S04]  /*ac90*/  @P6 STG.E.U16 desc[UR52][R2.64+0x130], R36 ;  /* 0x0001302402006986 */ /* 0x000fe8000c101534 */
[----:B------:R0:W-:Y:S02]  /*aca0*/  @P5 STG.E.U16 desc[UR52][R2.64+0x132], R37 ;  /* 0x0001322502005986 */ /* 0x0001e4000c101534 */
[----:B0-----:R-:W-:Y:S02]  /*acb0*/  @P1 IMAD.MOV.U32 R2, RZ, RZ, R4 ;  /* 0x000000ffff021224 */ /* 0x001fe400078e0004 */
[----:B------:R-:W-:-:S05]  /*acc0*/  @P1 IMAD.MOV.U32 R3, RZ, RZ, R5 ;  /* 0x000000ffff031224 */ /* 0x000fca00078e0005 */
[----:B------:R0:W-:Y:S04]  /*acd0*/  @P1 STG.E.U16 desc[UR52][R2.64+0x130], R38 ;  /* 0x0001302602001986 */ /* 0x0001e8000c101534 */
[----:B------:R0:W-:Y:S02]  /*ace0*/  @P0 STG.E.U16 desc[UR52][R4.64+0x132], R39 ;  /* 0x0001322704000986 */ /* 0x0001e4000c101534 */
.L_x_193:
[----:B------:R-:W-:Y:S05]  /*acf0*/  BSYNC B0 ;  /* 0x0000000000007941 */ /* 0x000fea0003800000 */
.L_x_35:
[----:B0-----:R-:W-:Y:S01]  /*ad00*/  IMAD.U32 R2, RZ, RZ, UR54 ;  /* 0x00000036ff027e24 */ /* 0x001fe2000f8e00ff */
[----:B------:R-:W-:Y:S01]  /*ad10*/  ULDC.64 UR4, c[0x0][0x650] ;  /* 0x0001940000047ab9 */ /* 0x000fe20000000a00 */
[----:B------:R-:W-:Y:S01]  /*ad20*/  IMAD.U32 R3, RZ, RZ, UR55 ;  /* 0x00000037ff037e24 */ /* 0x000fe2000f8e00ff */
[----:B------:R0:W-:Y:S01]  /*ad30*/  SYNCS.ARRIVE.TRANS64.A1T0 RZ, [R114+UR50], RZ ;  /* 0x000000ff72ff79a7 */ /* 0x0001e20008100032 */
[----:B------:R-:W-:Y:S01]  /*ad40*/  PRMT R0, RZ, 0x7610, R0 ;  /* 0x00007610ff007816 */ /* 0x000fe20000000000 */
[----:B------:R-:W-:Y:S01]  /*ad50*/  IMAD.MOV.U32 R18, RZ, RZ, -0x1 ;  /* 0xffffffffff127424 */ /* 0x000fe200078e00ff */
[----:B------:R-:W-:Y:S01]  /*ad60*/  LEA R16, P0, R2, R16, 0x1 ;  /* 0x0000001002107211 */ /* 0x000fe200078008ff */
[----:B------:R-:W-:Y:S02]  /*ad70*/  IMAD.MOV.U32 R2, RZ, RZ, -0x1 ;  /* 0xffffffffff027424 */ /* 0x000fe400078e00ff */
[----:B------:R-:W-:Y:S01]  /*ad80*/  IMAD.MOV.U32 R19, RZ, RZ, -0x1 ;  /* 0xffffffffff137424 */ /* 0x000fe200078e00ff */
[----:B------:R-:W-:-:S02]  /*ad90*/  IADD3.X R17, R17, UR36, RZ, P0, !PT ;  /* 0x0000002411117c10 */ /* 0x000fc400087fe4ff */
[----:B------:R-:W-:-:S04]  /*ada0*/  ISETP.GE.U32.AND P0, PT, R16, UR4, PT ;  /* 0x0000000410007c0c */ /* 0x000fc8000bf06070 */
[----:B------:R-:W-:-:S13]  /*adb0*/  ISETP.GE.U32.AND.EX P0, PT, R17, UR5, PT, P0 ;  /* 0x0000000511007c0c */ /* 0x000fda000bf06100 */
[----:B0-----:R-:W-:Y:S05]  /*adc0*/  @P0 BRA `(.L_x_194) ;  /* 0x0000000400700947 */ /* 0x001fea0003800000 */
[----:B------:R-:W0:Y:S01]  /*add0*/  S2UR UR7, SR_CTAID.X ;  /* 0x00000000000779c3 */ /* 0x000e220000002500 */
[----:B------:R-:W-:Y:S01]  /*ade0*/  ULDC.64 UR4, c[0x0][0x628] ;  /* 0x00018a0000047ab9 */ /* 0x000fe20000000a00 */
[----:B------:R-:W-:Y:S01]  /*adf0*/  ULDC UR6, c[0x0][0x150] ;  /* 0x0000540000067ab9 */ /* 0x000fe20000000800 */
[----:B------:R-:W-:Y:S01]  /*ae00*/  ISETP.NE.U32.AND P0, PT, RZ, UR4, PT ;  /* 0x00000004ff007c0c */ /* 0x000fe2000bf05070 */
[----:B------:R-:W-:Y:S01]  /*ae10*/  ULDC UR15, c[0x0][0x630] ;  /* 0x00018c00000f7ab9 */ /* 0x000fe20000000800 */
[C---:B------:R-:W-:Y:S02]  /*ae20*/  R2UR UR17, R16.reuse ;  /* 0x00000000101172ca */ /* 0x040fe400000e0000 */
[----:B------:R-:W-:Y:S01]  /*ae30*/  ISETP.NE.AND.EX P0, PT, RZ, UR5, PT, P0 ;  /* 0x00000005ff007c0c */ /* 0x000fe2000bf05300 */
[----:B------:R-:W1:Y:S01]  /*ae40*/  S2UR UR16, SR_CTAID.Y ;  /* 0x00000000001079c3 */ /* 0x000e620000002600 */
[----:B------:R-:W-:Y:S02]  /*ae50*/  R2UR UR12, R16 ;  /* 0x00000000100c72ca */ /* 0x000fe400000e0000 */
[----:B------:R-:W-:-:S02]  /*ae60*/  R2UR UR13, R17 ;  /* 0x00000000110d72ca */ /* 0x000fc400000e0000 */
[----:B0-----:R-:W-:-:S05]  /*ae70*/  I2FP.F32.U32 R0, UR7 ;  /* 0x0000000700007c45 */ /* 0x001fca0008201000 */
[----:B------:R-:W-:Y:S01]  /*ae80*/  FMUL R0, R0, UR6 ;  /* 0x0000000600007c20 */ /* 0x000fe20008400000 */
[----:B------:R-:W-:Y:S01]  /*ae90*/  ULDC UR6, c[0x0][0x154] ;  /* 0x0000550000067ab9 */ /* 0x000fe20000000800 */
[----:B-1----:R-:W-:-:S04]  /*aea0*/  I2FP.F32.U32 R2, UR16 ;  /* 0x0000001000027c45 */ /* 0x002fc80008201000 */
[----:B------:R-:W0:Y:S01]  /*aeb0*/  F2I.U32.TRUNC.NTZ R0, R0 ;  /* 0x0000000000007305 */ /* 0x000e22000020f000 */
[----:B------:R-:W-:Y:S01]  /*aec0*/  FMUL R2, R2, UR6 ;  /* 0x0000000602027c20 */ /* 0x000fe20008400000 */
[----:B------:R-:W-:Y:S06]  /*aed0*/  @!P0 BRA `(.L_x_195) ;  /* 0x0000000000308947 */ /* 0x000fec0003800000 */
        /* <DEDUP_REMOVED lines=12> */
.L_x_195:
[----:B------:R-:W-:Y:S01]  /*afa0*/  USHF.R.U64 UR6, UR12, UR15, UR13 ;  /* 0x0000000f0c067299 */ /* 0x000fe2000800120d */
[----:B------:R-:W-:Y:S01]  /*afb0*/  R2UR UR5, R17 ;  /* 0x00000000110572ca */ /* 0x000fe200000e0000 */
[----:B------:R-:W-:Y:S01]  /*afc0*/  USHF.R.U32.HI UR4, URZ, UR15, UR13 ;  /* 0x0000000f3f047299 */ /* 0x000fe2000801160d */
[----:B------:R-:W1:Y:S01]  /*afd0*/  F2I.U32.TRUNC.NTZ R2, R2 ;  /* 0x0000000200027305 */ /* 0x000e62000020f000 */
[----:B------:R-:W-:Y:S01]  /*afe0*/  UIADD3 UR9, UP0, URZ, -UR6, URZ ;  /* 0x800000063f097290 */ /* 0x000fe2000ff1e03f */
[----:B------:R-:W-:Y:S01]  /*aff0*/  ULDC.64 UR10, c[0x0][0x620] ;  /* 0x00018800000a7ab9 */ /* 0x000fe20000000a00 */
[----:B------:R-:W-:Y:S02]  /*b000*/  ULDC UR14, c[0x0][0x608] ;  /* 0x00018200000e7ab9 */ /* 0x000fe40000000800 */
[----:B------:R-:W-:Y:S01]  /*b010*/  UIADD3.X UR4, URZ, ~UR4, URZ, UP0, !UPT ;  /* 0x800000043f047290 */ /* 0x000fe200087fe43f */
[----:B------:R-:W-:Y:S01]  /*b020*/  ULDC UR15, c[0x0][0x658] ;  /* 0x00019600000f7ab9 */ /* 0x000fe20000000800 */
[----:B------:R-:W-:-:S02]  /*b030*/  ULDC UR12, c[0x0][0x144] ;  /* 0x00005100000c7ab9 */ /* 0x000fc40000000800 */
[----:B------:R-:W-:Y:S01]  /*b040*/  UIMAD UR8, UR4, UR10, URZ ;  /* 0x0000000a040872a4 */ /* 0x000fe2000f8e023f */
[----:B------:R-:W-:Y:S02]  /*b050*/  ULDC UR22, c[0x0][0x148] ;  /* 0x0000520000167ab9 */ /* 0x000fe40000000800 */
[----:B------:R-:W-:Y:S01]  /*b060*/  UMOV UR4, UR17 ;  /* 0x0000001100047c82 */ /* 0x000fe20008000000 */
[----:B------:R-:W-:Y:S02]  /*b070*/  UIMAD UR8, UR9, UR11, UR8 ;  /* 0x0000000b090872a4 */ /* 0x000fe4000f8e0208 */
[----:B------:R-:W-:Y:S01]  /*b080*/  UIMAD.WIDE.U32 UR4, UR9, UR10, UR4 ;  /* 0x0000000a090472a5 */ /* 0x000fe2000f8e0004 */
[----:B0-----:R-:W-:Y:S01]  /*b090*/  R2UR UR9, R0 ;  /* 0x00000000000972ca */ /* 0x001fe200000e0000 */
[----:B------:R-:W-:Y:S01]  /*b0a0*/  ULDC UR20, c[0x0][0x648] ;  /* 0x0001920000147ab9 */ /* 0x000fe20000000800 */
[----:B-1----:R-:W-:Y:S01]  /*b0b0*/  R2UR UR13, R2 ;  /* 0x00000000020d72ca */ /* 0x002fe200000e0000 */
[----:B------:R-:W-:Y:S01]  /*b0c0*/  UIADD3 UR8, UR5, UR8, URZ ;  /* 0x0000000805087290 */ /* 0x000fe2000fffe03f */
[----:B------:R-:W-:-:S02]  /*b0d0*/  ULDC UR21, c[0x0][0x638] ;  /* 0x00018e0000157ab9 */ /* 0x000fc40000000800 */
[----:B------:R-:W-:Y:S02]  /*b0e0*/  ULDC UR5, c[0x0][0x618] ;  /* 0x0001860000057ab9 */ /* 0x000fe40000000800 */
[----:B------:R-:W-:Y:S02]  /*b0f0*/  USHF.R.U64 UR10, UR4, UR5, UR8 ;  /* 0x00000005040a7299 */ /* 0x000fe40008001208 */
[----:B------:R-:W-:-:S03]  /*b100*/  USHF.R.U32.HI UR8, URZ, UR5, UR8 ;  /* 0x000000053f087299 */ /* 0x000fc60008011608 */
[----:B------:R-:W-:Y:S01]  /*b110*/  ULDC.64 UR4, c[0x0][0x640] ;  /* 0x0001900000047ab9 */ /* 0x000fe20000000a00 */
[----:B------:R-:W-:Y:S01]  /*b120*/  USHF.R.U64 UR11, UR10, UR14, UR8 ;  /* 0x0000000e0a0b7299 */ /* 0x000fe20008001208 */
[----:B------:R-:W-:Y:S01]  /*b130*/  ISETP.NE.U32.AND P0, PT, RZ, UR4, PT ;  /* 0x00000004ff007c0c */ /* 0x000fe2000bf05070 */
[----:B------:R-:W-:Y:S02]  /*b140*/  USHF.R.U32.HI UR8, URZ, UR14, UR8 ;  /* 0x0000000e3f087299 */ /* 0x000fe40008011608 */
[----:B------:R-:W-:Y:S01]  /*b150*/  UIADD3 UR9, -UR9, URZ, URZ ;  /* 0x0000003f09097290 */ /* 0x000fe2000fffe13f */
[----:B------:R-:W-:Y:S01]  /*b160*/  ISETP.NE.AND.EX P0, PT, RZ, UR5, PT, P0 ;  /* 0x00000005ff007c0c */ /* 0x000fe2000bf05300 */
[----:B------:R-:W-:Y:S02]  /*b170*/  USHF.R.U64 UR17, UR11, UR15, UR8 ;  /* 0x0000000f0b117299 */ /* 0x000fe40008001208 */
[----:B------:R-:W-:Y:S02]  /*b180*/  UIADD3 UR18, -UR13, URZ, URZ ;  /* 0x0000003f0d127290 */ /* 0x000fe4000fffe13f */
[----:B------:R-:W-:-:S02]  /*b190*/  USHF.R.U32.HI UR15, URZ, UR15, UR8 ;  /* 0x0000000f3f0f7299 */ /* 0x000fc40008011608 */
[----:B------:R-:W-:Y:S01]  /*b1a0*/  UIMAD UR19, UR12, UR9, UR7 ;  /* 0x000000090c1372a4 */ /* 0x000fe2000f8e0207 */
[----:B------:R-:W-:-:S05]  /*b1b0*/  UMOV UR14, UR17 ;  /* 0x00000011000e7c82 */ /* 0x000fca0008000000 */
[----:B------:R-:W-:Y:S06]  /*b1c0*/  @!P0 BRA `(.L_x_196) ;  /* 0x0000000000288947 */ /* 0x000fec0003800000 */
        /* <DEDUP_REMOVED lines=10> */
.L_x_196:
[----:B------:R-:W-:Y:S01]  /*b270*/  UISETP.NE.AND UP0, UPT, UR45, URZ, UPT ;  /* 0x0000003f2d00728c */ /* 0x000fe2000bf05270 */
[----:B------:R-:W-:Y:S01]  /*b280*/  IMAD.MOV.U32 R0, RZ, RZ, 0x1 ;  /* 0x00000001ff007424 */ /* 0x000fe200078e00ff */
[----:B------:R-:W-:Y:S01]  /*b290*/  USHF.R.U64 UR5, UR14, UR20, UR15 ;  /* 0x000000140e057299 */ /* 0x000fe2000800120f */
[----:B------:R-:W-:Y:S01]  /*b2a0*/  IMAD.U32 R19, RZ, RZ, UR6 ;  /* 0x00000006ff137e24 */ /* 0x000fe2000f8e00ff */
[----:B------:R-:W-:Y:S02]  /*b2b0*/  ULOP3.LUT UR4, UR11, UR47, URZ, 0xc0, !UPT ;  /* 0x0000002f0b047292 */ /* 0x000fe4000f8ec03f */
[----:B------:R-:W-:Y:S02]  /*b2c0*/  UIADD3 UR7, -UR5, URZ, URZ ;  /* 0x0000003f05077290 */ /* 0x000fe4000fffe13f */
[----:B------:R-:W-:Y:S02]  /*b2d0*/  UIMAD UR4, UR43, UR5, UR4 ;  /* 0x000000052b0472a4 */ /* 0x000fe4000f8e0204 */
[----:B------:R-:W-:-:S02]  /*b2e0*/  ULOP3.LUT UR10, UR10, UR42, URZ, 0xc0, !UPT ;  /* 0x0000002a0a0a7292 */ /* 0x000fc4000f8ec03f */
[----:B------:R-:W-:Y:S02]  /*b2f0*/  @UP0 UIMAD UR19, UR22, UR18, UR16 ;  /* 0x00000012161302a4 */ /* 0x000fe4000f8e0210 */
[----:B------:R-:W-:Y:S01]  /*b300*/  UIMAD UR5, UR7, UR21, UR17 ;  /* 0x00000015070572a4 */ /* 0x000fe2000f8e0211 */
[----:B------:R-:W-:Y:S02]  /*b310*/  ULDC UR8, c[0x0][0x600] ;  /* 0x0001800000087ab9 */ /* 0x000fe40000000800 */
[----:B------:R-:W-:Y:S01]  /*b320*/  ULDC UR7, c[0x0][0x610] ;  /* 0x0001840000077ab9 */ /* 0x000fe20000000800 */
[----:B------:R-:W-:Y:S02]  /*b330*/  UIMAD UR5, UR5, UR8, UR10 ;  /* 0x00000008050572a4 */ /* 0x000fe4000f8e020a */
[----:B------:R-:W-:-:S04]  /*b340*/  UIMAD UR4, UR4, UR7, UR19 ;  /* 0x00000007040472a4 */ /* 0x000fc8000f8e0213 */
[----:B------:R-:W-:Y:S02]  /*b350*/  USEL UR7, UR5, UR4, !UP0 ;  /* 0x0000000405077287 */ /* 0x000fe4000c000000 */
[----:B------:R-:W-:-:S04]  /*b360*/  USEL UR4, UR4, UR5, !UP0 ;  /* 0x0000000504047287 */ /* 0x000fc8000c000000 */
[----:B------:R-:W-:Y:S02]  /*b370*/  IMAD.U32 R2, RZ, RZ, UR7 ;  /* 0x00000007ff027e24 */ /* 0x000fe4000f8e00ff */
[----:B------:R-:W-:-:S07]  /*b380*/  IMAD.U32 R18, RZ, RZ, UR4 ;  /* 0x00000004ff127e24 */ /* 0x000fce000f8e00ff */
.L_x_194:
[----:B------:R-:W-:Y:S01]  /*b390*/  ULEA UR5, UR38, UR44, 0x1 ;  /* 0x0000002c26057291 */ /* 0x000fe2000f8e083f */
[----:B------:R-:W-:Y:S01]  /*b3a0*/  LOP3.LUT P0, RZ, R0, 0xff, RZ, 0xc0, !PT ;  /* 0x000000ff00ff7812 */ /* 0x000fe2000780c0ff */
[----:B------:R-:W-:Y:S01]  /*b3b0*/  ULOP3.LUT UR44, UR44, 0x1, URZ, 0xc0, !UPT ;  /* 0x000000012c2c7892 */ /* 0x000fe2000f8ec03f */
[----:B------:R-:W-:Y:S01]  /*b3c0*/  LOP3.LUT R116, R116, 0x1, RZ, 0x3c, !PT ;  /* 0x0000000174747812 */ /* 0x000fe200078e3cff */
[----:B------:R-:W-:Y:S02]  /*b3d0*/  USHF.R.U32.HI UR4, URZ, 0x1, UR5 ;  /* 0x000000013f047899 */ /* 0x000fe40008011605 */
[----:B------:R-:W-:Y:S02]  /*b3e0*/  UISETP.GT.U32.AND UP0, UPT, UR5, 0x1, UPT ;  /* 0x000000010500788c */ /* 0x000fe4000bf04070 */
[----:B------:R-:W-:Y:S02]  /*b3f0*/  ULOP3.LUT UR4, UR4, 0x1, URZ, 0xc0, !UPT ;  /* 0x0000000104047892 */ /* 0x000fe4000f8ec03f */
[----:B------:R-:W-:-:S02]  /*b400*/  UISETP.LT.U32.AND UP0, UPT, UR41, 0x1ff, UP0 ;  /* 0x000001ff2900788c */ /* 0x000fc40008701070 */
[----:B------:R-:W-:Y:S02]  /*b410*/  UISETP.NE.U32.AND UP1, UPT, UR4, 0x1, UPT ;  /* 0x000000010400788c */ /* 0x000fe4000bf25070 */
[----:B------:R-:W-:Y:S02]  /*b420*/  USEL UR5, URZ, 0x1, !UP0 ;  /* 0x000000013f057887 */ /* 0x000fe4000c000000 */
[----:B------:R-:W-:-:S04]  /*b430*/  UISETP.GT.U32.AND UP1, UPT, UR41, 0x1fe, !UP1 ;  /* 0x000001fe2900788c */ /* 0x000fc8000cf24070 */
[----:B------:R-:W-:-:S04]  /*b440*/  USEL UR4, URZ, 0x1, !UP1 ;  /* 0x000000013f047887 */ /* 0x000fc8000c800000 */
[----:B------:R-:W-:Y:S01]  /*b450*/  ULOP3.LUT UR48, UR4, UR48, UR5, 0x96, !UPT ;  /* 0x0000003004307292 */ /* 0x000fe2000f8e9605 */
[----:B------:R-:W-:Y:S11]  /*b460*/  @P0 BRA `(.L_x_197) ;  /* 0xffffff6000f00947 */ /* 0x000ff6000383ffff */
[----:B------:R-:W-:Y:S05]  /*b470*/  EXIT ;  /* 0x000000000000794d */ /* 0x000fea0003800000 */
.L_x_16:
[----:B------:R-:W-:-:S08]  /*b480*/  ISETP.NE.AND P0, PT, RZ, UR6, PT ;  /* 0x00000006ff007c0c */ /* 0x000fd0000bf05270 */
[----:B------:R-:W0:-:S00]  /*b490*/  USETMAXREG.DEALLOC.CTAPOOL 0x28 ;  /* 0x00000028000079c8 */ /* 0x000e0000080e0500 */
[----:B------:R-:W-:Y:S05]  /*b4a0*/  @P0 EXIT ;  /* 0x000000000000094d */ /* 0x000fea0003800000 */
[----:B0-----:R-:W-:Y:S01]  /*b4b0*/  LOP3.LUT P0, RZ, R0, 0xff, RZ, 0xc0, !PT ;  /* 0x000000ff00ff7812 */ /* 0x001fe2000780c0ff */
[----:B------:R-:W-:Y:S02]  /*b4c0*/  IMAD.MOV.U32 R8, RZ, RZ, 0x1 ;  /* 0x00000001ff087424 */ /* 0x000fe400078e00ff */
[----:B------:R-:W-:-:S10]  /*b4d0*/  IMAD.MOV.U32 R0, RZ, RZ, RZ ;  /* 0x000000ffff007224 */ /* 0x000fd400078e00ff */
[----:B------:R-:W-:Y:S05]  /*b4e0*/  @!P0 BRA `(.L_x_198) ;  /* 0x0000000c00b48947 */ /* 0x000fea0003800000 */
[----:B------:R-:W0:Y:S01]  /*b4f0*/  S2R R11, SR_CgaCtaId ;  /* 0x00000000000b7919 */ /* 0x000e220000008800 */
[----:B------:R-:W-:Y:S01]  /*b500*/  LOP3.LUT P0, RZ, R3, 0x1f, RZ, 0xc0, !PT ;  /* 0x0000001f03ff7812 */ /* 0x000fe2000780c0ff */
[----:B------:R-:W-:Y:S01]  /*b510*/  ULDC UR21, c[0x0][0x658] ;  /* 0x0001960000157ab9 */ /* 0x000fe20000000800 */
[----:B------:R-:W-:Y:S01]  /*b520*/  UMOV UR4, 0xffffffff ;  /* 0xffffffff00047882 */ /* 0x000fe20000000000 */
[----:B------:R-:W-:Y:S01]  /*b530*/  BSSY B0, `(.L_x_198) ;  /* 0x00000e8000007945 */ /* 0x000fe20003800000 */
[----:B------:R-:W-:Y:S01]  /*b540*/  USHF.L.U32 UR4, UR4, UR21, URZ ;  /* 0x0000001504047299 */ /* 0x000fe2000800063f */
[C---:B------:R-:W-:Y:S01]  /*b550*/  ISETP.NE.AND P3, PT, R4.reuse, RZ, PT ;  /* 0x000000ff0400720c */ /* 0x040fe20003f65270 */
[----:B------:R-:W-:Y:S01]  /*b560*/  IMAD.MOV.U32 R9, RZ, RZ, 0x1 ;  /* 0x00000001ff097424 */ /* 0x000fe200078e00ff */
[----:B------:R-:W-:Y:S01]  /*b570*/  ISETP.NE.OR P0, PT, R4, RZ, !P0 ;  /* 0x000000ff0400720c */ /* 0x000fe20004705670 */
[----:B------:R-:W-:Y:S01]  /*b580*/  IMAD.MOV.U32 R8, RZ, RZ, 0x1 ;  /* 0x00000001ff087424 */ /* 0x000fe200078e00ff */
[----:B------:R-:W-:Y:S01]  /*b590*/  ULDC UR13, c[0x0][0x600] ;  /* 0x00018000000d7ab9 */ /* 0x000fe20000000800 */
[----:B------:R-:W-:Y:S01]  /*b5a0*/  IMAD.MOV.U32 R0, RZ, RZ, RZ ;  /* 0x000000ffff007224 */ /* 0x000fe200078e00ff */
[----:B------:R-:W-:Y:S01]  /*b5b0*/  UMOV UR5, 0x1 ;  /* 0x0000000100057882 */ /* 0x000fe20000000000 */
[----:B------:R-:W-:-:S02]  /*b5c0*/  UIADD3 UR29, UR38, 0x1, URZ ;  /* 0x00000001261d7890 */ /* 0x000fc4000fffe03f */
[----:B------:R-:W-:Y:S02]  /*b5d0*/  ULOP3.LUT UR30, UR39, 0x2, URZ, 0xfc, !UPT ;  /* 0x00000002271e7892 */ /* 0x000fe4000f8efc3f */
[----:B------:R-:W-:Y:S02]  /*b5e0*/  UIADD3 UR13, UR13, -0x1, URZ ;  /* 0xffffffff0d0d7890 */ /* 0x000fe4000fffe03f */
[----:B------:R-:W-:Y:S02]  /*b5f0*/  USHF.L.U32 UR21, UR5, UR21, URZ ;  /* 0x0000001505157299 */ /* 0x000fe4000800063f */
[----:B------:R-:W-:Y:S01]  /*b600*/  ULOP3.LUT UR22, URZ, UR4, URZ, 0x33, !UPT ;  /* 0x000000043f167292 */ /* 0x000fe2000f8e333f */
[----:B------:R-:W-:Y:S01]  /*b610*/  ULDC.64 UR14, c[0x0][0x198] ;  /* 0x00006600000e7ab9 */ /* 0x000fe20000000a00 */
[----:B0-----:R-:W-:-:S10]  /*b620*/  LOP3.LUT R11, R11, 0x1, RZ, 0xc0, !PT ;  /* 0x000000010b0b7812 */ /* 0x001fd400078ec0ff */
.L_x_210:
[----:B------:R-:W-:-:S03]  /*b630*/  UMOV UR4, 0xffffffff ;  /* 0xffffffff00047882 */ /* 0x000fc60000000000 */
[----:B------:R-:W-:Y:S05]  /*b640*/  BRA.DIV UR4, `(.L_x_199) ;  /* 0x00000012042c7947 */ /* 0x000fea000b800000 */
[----:B------:R-:W-:-:S13]  /*b650*/  ELECT P6, URZ, PT ;  /* 0x00000000003f782f */ /* 0x000fda00038c0000 */
.L_x_221:
[----:B------:R-:W0:Y:S01]  /*b660*/  LDC R3, c[0x0][0x28c] ;  /* 0x0000a300ff037b82 */ /* 0x000e220000000800 */
[----:B------:R-:W-:Y:S01]  /*b670*/  BSSY B1, `(.L_x_200) ;  /* 0x000005e000017945 */ /* 0x000fe20003800000 */
[----:B0-----:R-:W-:-:S13]  /*b680*/  ISETP.LT.OR P6, PT, R3, 0x1, !P6 ;  /* 0x000000010300780c */ /* 0x001fda00077c1670 */
[----:B------:R-:W-:Y:S05]  /*b690*/  @P6 BRA `(.L_x_201) ;  /* 0x00000004006c6947 */ /* 0x000fea0003800000 */
[----:B------:R-:W-:Y:S02]  /*b6a0*/  IMAD R3, R2, 0x2, R11 ;  /* 0x0000000202037824 */ /* 0x000fe400078e020b */
[----:B------:R-:W-:Y:S02]  /*b6b0*/  IMAD.SHL.U32 R18, R18, 0x40, RZ ;  /* 0x0000004012127824 */ /* 0x000fe400078e00ff */
[----:B------:R-:W-:Y:S02]  /*b6c0*/  IMAD.MOV.U32 R12, RZ, RZ, RZ ;  /* 0x000000ffff0c7224 */ /* 0x000fe400078e00ff */
[----:B------:R-:W-:Y:S02]  /*b6d0*/  IMAD.U32 R13, RZ, RZ, UR29 ;  /* 0x0000001dff0d7e24 */ /* 0x000fe4000f8e00ff */
[----:B------:R-:W-:Y:S02]  /*b6e0*/  IMAD.MOV.U32 R2, RZ, RZ, R8 ;  /* 0x000000ffff027224 */ /* 0x000fe400078e0008 */
[----:B------:R-:W-:-:S02]  /*b6f0*/  IMAD.MOV.U32 R4, RZ, RZ, R0 ;  /* 0x000000ffff047224 */ /* 0x000fc400078e0000 */
[----:B------:R-:W-:-:S07]  /*b700*/  IMAD R6, R3, 0x50, RZ ;  /* 0x0000005003067824 */ /* 0x000fce00078e02ff */
.L_x_205:
[----:B------:R-:W0:Y:S01]  /*b710*/  S2R R10, SR_CgaCtaId ;  /* 0x00000000000a7919 */ /* 0x000e220000008800 */
[----:B------:R-:W-:Y:S01]  /*b720*/  MOV R3, 0x400 ;  /* 0x0000040000037802 */ /* 0x000fe20000000f00 */
[----:B------:R-:W1:Y:S03]  /*b730*/  @!P3 LDC R5, c[0x0][0x500] ;  /* 0x00014000ff05bb82 */ /* 0x000e660000000800 */
[----:B0-----:R-:W-:Y:S02]  /*b740*/  LEA R7, R10, R3, 0x18 ;  /* 0x000000030a077211 */ /* 0x001fe400078ec0ff */
[----:B------:R-:W-:-:S03]  /*b750*/  SHF.L.U32 R3, R2, 0x1f, RZ ;  /* 0x0000001f02037819 */ /* 0x000fc600000006ff */
[----:B------:R-:W-:-:S04]  /*b760*/  IMAD R10, R4, 0x8, R7 ;  /* 0x00000008040a7824 */ /* 0x000fc800078e0207 */
[----:B------:R-:W0:Y:S02]  /*b770*/  SYNCS.PHASECHK.TRANS64.TRYWAIT P1, [R10+URZ+0x10], R3 ;  /* 0x000010030a0075a7 */ /* 0x000e24000802017f */
[----:B01----:R-:W-:Y:S05]  /*b780*/  @!P1 BRA `(.L_x_202) ;  /* 0x0000000c00fc9947 */ /* 0x003fea0003800000 */
.L_x_222:
[----:B------:R-:W-:Y:S01]  /*b790*/  UPRMT UR4, UR30, 0x9910, URZ ;  /* 0x000099101e047896 */ /* 0x000fe2000800003f */
[----:B------:R1:W-:Y:S03]  /*b7a0*/  @!P3 SYNCS.ARRIVE.TRANS64 RZ, [R10+URZ], R5 ;  /* 0x000000050affb9a7 */ /* 0x0003e6000800003f */
[----:B------:R-:W-:-:S06]  /*b7b0*/  UISETP.NE.AND UP0, UPT, UR4, 0x2, UPT ;  /* 0x000000020400788c */ /* 0x000fcc000bf05270 */
[----:B------:R-:W-:-:S13]  /*b7c0*/  PLOP3.LUT P1, PT, PT, PT, UP0, 0x80, 0x0 ;  /* 0x000000000000781c */ /* 0x000fda0003f2f008 */
[----:B-1----:R-:W-:Y:S05]  /*b7d0*/  @P1 BRA `(.L_x_203) ;  /* 0x0000000000041947 */ /* 0x002fea0003800000 */
[----:B------:R-:W-:Y:S01]  /*b7e0*/  BPT.TRAP 0x1 ;  /* 0x000000040000795c */ /* 0x000fe20000300000 */
.L_x_203:
[----:B------:R-:W-:Y:S05]  /*b7f0*/  @P0 BRA `(.L_x_204) ;  /* 0x0000000000040947 */ /* 0x000fea0003800000 */
[----:B------:R-:W-:Y:S01]  /*b800*/  BPT.TRAP 0x1 ;  /* 0x000000040000795c */ /* 0x000fe20000300000 */
.L_x_204:
[----:B0-----:R-:W-:Y:S01]  /*b810*/  IMAD R3, R4, 0x8, R11 ;  /* 0x0000000804037824 */ /* 0x001fe200078e020b */
[----:B------:R-:W-:Y:S01]  /*b820*/  R2UR UR10, R12 ;  /* 0x000000000c0a72ca */ /* 0x000fe200000e0000 */
[--C-:B------:R-:W-:Y:S01]  /*b830*/  IMAD R5, R4, 0x8000, R7.reuse ;  /* 0x0000800004057824 */ /* 0x100fe200078e0207 */
[----:B------:R-:W-:Y:S01]  /*b840*/  R2UR UR9, R10 ;  /* 0x000000000a0972ca */ /* 0x000fe200000e0000 */
[----:B------:R-:W-:Y:S01]  /*b850*/  IMAD R3, R3, 0x1400, RZ ;  /* 0x0000140003037824 */ /* 0x000fe200078e02ff */
[----:B------:R-:W-:Y:S01]  /*b860*/  UIADD3 UR46, UP0, UR14, 0xf0, URZ ;  /* 0x000000f00e2e7890 */ /* 0x000fe2000ff1e03f */
[----:B------:R-:W-:Y:S01]  /*b870*/  R2UR UR11, R18 ;  /* 0x00000000120b72ca */ /* 0x000fe200000e0000 */
[----:B------:R-:W-:Y:S01]  /*b880*/  VIADD R13, R13, 0xffffffff ;  /* 0xffffffff0d0d7836 */ /* 0x000fe20000000000 */
[----:B------:R-:W-:Y:S01]  /*b890*/  R2UR UR40, R5 ;  /* 0x00000000052872ca */ /* 0x000fe200000e0000 */
[----:B------:R-:W-:Y:S01]  /*b8a0*/  IMAD R3, R3, 0x2, R7 ;  /* 0x0000000203037824 */ /* 0x000fe200078e0207 */
[----:B------:R-:W-:Y:S01]  /*b8b0*/  R2UR UR12, R19 ;  /* 0x00000000130c72ca */ /* 0x000fe200000e0000 */
[----:B------:R-:W-:Y:S01]  /*b8c0*/  UIADD3.X UR47, URZ, UR15, URZ, UP0, !UPT ;  /* 0x0000000f3f2f7290 */ /* 0x000fe200087fe43f */
[----:B------:R-:W-:Y:S01]  /*b8d0*/  R2UR UR35, R6 ;  /* 0x00000000062372ca */ /* 0x000fe200000e0000 */
[----:B------:R-:W-:Y:S01]  /*b8e0*/  UIADD3 UR6, UP1, UR14, 0x1f0, URZ ;  /* 0x000001f00e067890 */ /* 0x000fe2000ff3e03f */
[----:B------:R-:W-:Y:S01]  /*b8f0*/  R2UR UR18, R3 ;  /* 0x00000000031272ca */ /* 0x000fe200000e0000 */
[----:B------:R-:W-:Y:S01]  /*b900*/  UIADD3 UR58, UR10, 0x40, URZ ;  /* 0x000000400a3a7890 */ /* 0x000fe2000fffe03f */
[----:B------:R-:W-:Y:S01]  /*b910*/  ISETP.GT.AND P2, PT, R13, 0x1, PT ;  /* 0x000000010d00780c */ /* 0x000fe20003f44270 */
[----:B------:R-:W-:Y:S01]  /*b920*/  UIADD3 UR50, UR10, 0x80, URZ ;  /* 0x000000800a327890 */ /* 0x000fe2000fffe03f */
[----:B------:R-:W-:Y:S01]  /*b930*/  VIADD R4, R4, 0x1 ;  /* 0x0000000104047836 */ /* 0x000fe20000000000 */
[----:B------:R-:W-:Y:S01]  /*b940*/  UIADD3 UR42, UR10, 0xc0, URZ ;  /* 0x000000c00a2a7890 */ /* 0x000fe2000fffe03f */
[----:B------:R-:W-:Y:S01]  /*b950*/  VIADD R12, R12, 0x100 ;  /* 0x000001000c0c7836 */ /* 0x000fe20000000000 */
[----:B------:R-:W-:-:S02]  /*b960*/  UIADD3 UR8, UR40, 0x100, URZ ;  /* 0x0000010028087890 */ /* 0x000fc4000fffe03f */
[----:B------:R-:W-:Y:S01]  /*b970*/  UIADD3 UR56, UR40, 0x2100, URZ ;  /* 0x0000210028387890 */ /* 0x000fe2000fffe03f */
[----:B------:R-:W-:Y:S01]  /*b980*/  ISETP.NE.AND P1, PT, R4, 0x2, PT ;  /* 0x000000020400780c */ /* 0x000fe20003f25270 */
[----:B------:R-:W-:Y:S02]  /*b990*/  UIADD3 UR48, UR40, 0x4100, URZ ;  /* 0x0000410028307890 */ /* 0x000fe4000fffe03f */
[----:B------:R-:W-:Y:S01]  /*b9a0*/  UIADD3 UR40, UR40, 0x6100, URZ ;  /* 0x0000610028287890 */ /* 0x000fe2000fffe03f */
[----:B------:R-:W-:Y:S01]  /*b9b0*/  SEL R3, RZ, 0x1, P1 ;  /* 0x00000001ff037807 */ /* 0x000fe20000800000 */
[----:B------:R-:W-:Y:S01]  /*b9c0*/  UMOV UR4, 0x0 ;  /* 0x0000000000047882 */ /* 0x000fe20000000000 */
[----:B------:R-:W-:Y:S01]  /*b9d0*/  UMOV UR5, 0x10000000 ;  /* 0x1000000000057882 */ /* 0x000fe20000000000 */
[----:B------:R-:W-:Y:S01]  /*b9e0*/  UIADD3.X UR7, URZ, UR15, URZ, UP1, !UPT ;  /* 0x0000000f3f077290 */ /* 0x000fe20008ffe43f */
[----:B------:R0:W-:Y:S01]  /*b9f0*/  UTMALDG.3D [UR8], [UR46], desc[UR4] ;  /* 0x000004082e0075b4 */ /* 0x0001e20008011000 */
[----:B------:R-:W-:Y:S01]  /*ba00*/  UIADD3 UR32, UR18, 0x10100, URZ ;  /* 0x0001010012207890 */ /* 0x000fe2000fffe03f */
[----:B------:R-:W-:Y:S01]  /*ba10*/  LOP3.LUT R2, R2, R3, RZ, 0x3c, !PT ;  /* 0x0000000302027212 */ /* 0x000fe200078e3cff */
[----:B------:R-:W-:Y:S01]  /*ba20*/  UIADD3 UR24, UR18, 0x15100, URZ ;  /* 0x0001510012187890 */ /* 0x000fe2000fffe03f */
[----:B------:R-:W-:Y:S01]  /*ba30*/  SEL R4, R4, RZ, P1 ;  /* 0x000000ff04047207 */ /* 0x000fe20000800000 */
[----:B------:R-:W-:Y:S01]  /*ba40*/  UIADD3 UR16, UR18, 0x1a100, URZ ;  /* 0x0001a10012107890 */ /* 0x000fe2000fffe03f */
[----:B------:R-:W-:Y:S01]  /*ba50*/  UMOV UR57, UR9 ;  /* 0x0000000900397c82 */ /* 0x000fe20008000000 */
        /* <DEDUP_REMOVED lines=8> */
[----:B------:R1:W-:Y:S01]  /*bae0*/  UTMALDG.3D [UR56], [UR46], desc[UR4] ;  /* 0x000004382e0075b4 */ /* 0x0003e20008011000 */
[----:B------:R-:W-:Y:S01]  /*baf0*/  UMOV UR23, 0x30000 ;  /* 0x0003000000177882 */ /* 0x000fe20000000000 */
[----:B------:R-:W-:Y:S01]  /*bb00*/  UMOV UR33, UR9 ;  /* 0x0000000900217c82 */ /* 0x000fe20008000000 */
[----:B------:R-:W-:Y:S01]  /*bb10*/  UMOV UR34, UR10 ;  /* 0x0000000a00227c82 */ /* 0x000fe20008000000 */
[----:B------:R-:W-:Y:S01]  /*bb20*/  UMOV UR36, UR12 ;  /* 0x0000000c00247c82 */ /* 0x000fe20008000000 */
[----:B------:R-:W-:Y:S01]  /*bb30*/  UMOV UR25, UR9 ;  /* 0x0000000900197c82 */ /* 0x000fe20008000000 */
[----:B------:R-:W-:Y:S01]  /*bb40*/  UMOV UR27, UR35 ;  /* 0x00000023001b7c82 */ /* 0x000fe20008000000 */
[----:B------:R-:W-:Y:S01]  /*bb50*/  UMOV UR28, UR12 ;  /* 0x0000000c001c7c82 */ /* 0x000fe20008000000 */
[----:B0-----:R-:W-:Y:S01]  /*bb60*/  UIADD3 UR8, UR18, 0x1f100, URZ ;  /* 0x0001f10012087890 */ /* 0x001fe2000fffe03f */
[----:B------:R1:W-:Y:S01]  /*bb70*/  UTMALDG.3D [UR48], [UR46], desc[UR4] ;  /* 0x000004302e0075b4 */ /* 0x0003e20008011000 */
        /* <DEDUP_REMOVED lines=8> */
[----:B------:R1:W-:Y:S01]  /*bc00*/  UTMALDG.3D.MULTICAST [UR32], [UR6], UR23, desc[UR4] ;  /* 0x00000420060073b4 */ /* 0x0003e20008011817 */
[----:B------:R1:W-:Y:S01]  /*bc10*/  UTMALDG.3D.MULTICAST [UR24], [UR6], UR23, desc[UR4] ;  /* 0x00000418060073b4 */ /* 0x0003e20008011817 */
[----:B------:R1:W-:Y:S01]  /*bc20*/  UTMALDG.3D.MULTICAST [UR16], [UR6], UR23, desc[UR4] ;  /* 0x00000410060073b4 */ /* 0x0003e20008011817 */
[----:B------:R1:W-:Y:S02]  /*bc30*/  UTMALDG.3D.MULTICAST [UR8], [UR6], UR23, desc[UR4] ;  /* 0x00000408060073b4 */ /* 0x0003e40008011817 */
[----:B-1----:R-:W-:Y:S05]  /*bc40*/  @P2 BRA `(.L_x_205) ;  /* 0xfffffff800b02947 */ /* 0x002fea000383ffff */
.L_x_201:
[----:B------:R-:W-:Y:S05]  /*bc50*/  BSYNC B1 ;  /* 0x0000000000017941 */ /* 0x000fea0003800000 */
.L_x_200:
[----:B------:R-:W-:Y:S01]  /*bc60*/  LOP3.LUT P4, RZ, R9, 0xff, RZ, 0xc0, !PT ;  /* 0x000000ff09ff7812 */ /* 0x000fe2000788c0ff */
[----:B------:R-:W-:Y:S01]  /*bc70*/  VIADD R0, R0, UR38 ;  /* 0x0000002600007c36 */ /* 0x000fe20008000000 */
[----:B------:R-:W-:Y:S01]  /*bc80*/  ULDC.64 UR4, c[0x0][0x650] ;  /* 0x0001940000047ab9 */ /* 0x000fe20000000a00 */
[----:B------:R-:W-:Y:S01]  /*bc90*/  BSSY B1, `(.L_x_206) ;  /* 0x000006f000017945 */ /* 0x000fe20003800000 */
[----:B------:R-:W-:Y:S01]  /*bca0*/  IMAD.MOV.U32 R18, RZ, RZ, -0x1 ;  /* 0xffffffffff127424 */ /* 0x000fe200078e00ff */
[----:B------:R-:W-:Y:S01]  /*bcb0*/  PRMT R9, RZ, 0x7610, R9 ;  /* 0x00007610ff097816 */ /* 0x000fe20000000009 */
[----:B------:R-:W-:Y:S01]  /*bcc0*/  IMAD.MOV.U32 R19, RZ, RZ, -0x1 ;  /* 0xffffffffff137424 */ /* 0x000fe200078e00ff */
[C---:B------:R-:W-:Y:S02]  /*bcd0*/  ISETP.GT.U32.AND P1, PT, R0.reuse, 0x1, PT ;  /* 0x000000010000780c */ /* 0x040fe40003f24070 */
[----:B------:R-:W-:Y:S02]  /*bce0*/  SHF.R.U32.HI R2, RZ, 0x1, R0 ;  /* 0x00000001ff027819 */ /* 0x000fe40000011600 */
[----:B------:R-:W-:-:S02]  /*bcf0*/  LOP3.LUT R0, R0, 0x1, RZ, 0xc0, !PT ;  /* 0x0000000100007812 */ /* 0x000fc400078ec0ff */
[----:B------:R-:W0:Y:S01]  /*bd00*/  @P4 S2R R4, SR_CgaCtaId ;  /* 0x0000000000044919 */ /* 0x000e220000008800 */
[----:B------:R-:W-:Y:S02]  /*bd10*/  @P4 MOV R3, 0x400 ;  /* 0x0000040000034802 */ /* 0x000fe40000000f00 */
[----:B------:R-:W-:-:S04]  /*bd20*/  LOP3.LUT R2, R2, 0x1, RZ, 0xc0, !PT ;  /* 0x0000000102027812 */ /* 0x000fc800078ec0ff */
[----:B------:R-:W-:Y:S02]  /*bd30*/  ISETP.NE.U32.AND P2, PT, R2, 0x1, PT ;  /* 0x000000010200780c */ /* 0x000fe40003f45070 */
[----:B0-----:R-:W-:Y:S01]  /*bd40*/  @P4 LEA R3, R4, R3, 0x18 ;  /* 0x0000000304034211 */ /* 0x001fe200078ec0ff */
[----:B------:R-:W-:-:S03]  /*bd50*/  IMAD.U32 R4, RZ, RZ, UR38 ;  /* 0x00000026ff047e24 */ /* 0x000fc6000f8e00ff */
[----:B------:R0:W-:Y:S01]  /*bd60*/  @P4 SYNCS.ARRIVE.TRANS64.A1T0 RZ, [R3+URZ+0x58], RZ ;  /* 0x000058ff03ff49a7 */ /* 0x0001e2000810003f */
[----:B------:R-:W-:Y:S02]  /*bd70*/  IADD3 R16, P4, R16, UR54, RZ ;  /* 0x0000003610107c10 */ /* 0x000fe4000ff9e0ff */
[----:B------:R-:W-:Y:S02]  /*bd80*/  ISETP.LT.U32.AND P1, PT, R4, 0x2, P1 ;  /* 0x000000020400780c */ /* 0x000fe40000f21070 */
[----:B------:R-:W-:Y:S02]  /*bd90*/  IADD3.X R17, R17, UR37, RZ, P4, !PT ;  /* 0x0000002511117c10 */ /* 0x000fe4000a7fe4ff */
[----:B------:R-:W-:Y:S02]  /*bda0*/  ISETP.GE.U32.AND P4, PT, R16, UR4, PT ;  /* 0x0000000410007c0c */ /* 0x000fe4000bf86070 */
[----:B0-----:R-:W-:Y:S02]  /*bdb0*/  SEL R3, RZ, 0x1, !P1 ;  /* 0x00000001ff037807 */ /* 0x001fe40004800000 */
[----:B------:R-:W-:-:S02]  /*bdc0*/  ISETP.GE.U32.AND.EX P1, PT, R17, UR5, PT, P4 ;  /* 0x0000000511007c0c */ /* 0x000fc4000bf26140 */
[----:B------:R-:W-:-:S04]  /*bdd0*/  ISETP.GT.U32.AND P2, PT, R4, 0x1, !P2 ;  /* 0x000000010400780c */ /* 0x000fc80005744070 */
[----:B------:R-:W-:-:S04]  /*bde0*/  SEL R2, RZ, 0x1, !P2 ;  /* 0x00000001ff027807 */ /* 0x000fc80005000000 */
[--C-:B------:R-:W-:Y:S01]  /*bdf0*/  LOP3.LUT R8, R2, R8, R3.reuse, 0x96, !PT ;  /* 0x0000000802087212 */ /* 0x100fe200078e9603 */
[----:B------:R-:W-:Y:S01]  /*be00*/  IMAD.MOV.U32 R2, RZ, RZ, -0x1 ;  /* 0xffffffffff027424 */ /* 0x000fe200078e00ff */
[----:B------:R-:W-:Y:S01]  /*be10*/  PRMT R3, RZ, 0x7610, R3 ;  /* 0x00007610ff037816 */ /* 0x000fe20000000003 */
[----:B------:R-:W-:Y:S06]  /*be20*/  @P1 BRA `(.L_x_207) ;  /* 0x0000000400541947 */ /* 0x000fec0003800000 */
[----:B------:R-:W0:Y:S01]  /*be30*/  S2UR UR4, SR_CTAID.X ;  /* 0x00000000000479c3 */ /* 0x000e220000002500 */
[----:B------:R-:W-:Y:S01]  /*be40*/  ULDC.64 UR6, c[0x0][0x628] ;  /* 0x00018a0000067ab9 */ /* 0x000fe20000000a00 */
[----:B------:R-:W-:Y:S01]  /*be50*/  ULDC UR5, c[0x0][0x150] ;  /* 0x0000540000057ab9 */ /* 0x000fe20000000800 */
[----:B------:R-:W-:Y:S01]  /*be60*/  ISETP.NE.U32.AND P1, PT, RZ, UR6, PT ;  /* 0x00000006ff007c0c */ /* 0x000fe2000bf25070 */
[----:B------:R-:W-:Y:S01]  /*be70*/  ULDC UR8, c[0x0][0x630] ;  /* 0x00018c0000087ab9 */ /* 0x000fe20000000800 */
[----:B------:R-:W-:Y:S01]  /*be80*/  ULDC UR10, c[0x0][0x154] ;  /* 0x00005500000a7ab9 */ /* 0x000fe20000000800 */
[----:B------:R-:W-:Y:S01]  /*be90*/  IMAD.MOV.U32 R2, RZ, RZ, R16 ;  /* 0x000000ffff027224 */ /* 0x000fe200078e0010 */
[----:B------:R-:W-:Y:S01]  /*bea0*/  ISETP.NE.AND.EX P1, PT, RZ, UR7, PT, P1 ;  /* 0x00000007ff007c0c */ /* 0x000fe2000bf25310 */
[----:B------:R-:W1:Y:S01]  /*beb0*/  S2UR UR9, SR_CTAID.Y ;  /* 0x00000000000979c3 */ /* 0x000e620000002600 */
[----:B0-----:R-:W-:-:S05]  /*bec0*/  I2FP.F32.U32 R3, UR4 ;  /* 0x0000000400037c45 */ /* 0x001fca0008201000 */
[----:B------:R-:W-:Y:S01]  /*bed0*/  FMUL R10, R3, UR5 ;  /* 0x00000005030a7c20 */ /* 0x000fe20008400000 */
[----:B------:R-:W-:-:S05]  /*bee0*/  IMAD.MOV.U32 R3, RZ, RZ, R17 ;  /* 0x000000ffff037224 */ /* 0x000fca00078e0011 */
[----:B------:R-:W-:Y:S05]  /*bef0*/  @!P1 BRA `(.L_x_208) ;  /* 0x0000000000289947 */ /* 0x000fea0003800000 */
[----:B------:R-:W-:Y:S02]  /*bf00*/  ULDC UR5, c[0x0][0x634] ;  /* 0x00018d0000057ab9 */ /* 0x000fe40000000800 */
[----:B------:R-:W-:-:S05]  /*bf10*/  IADD3 R7, P1, R16, UR5, RZ ;  /* 0x0000000510077c10 */ /* 0x000fca000ff3e0ff */
[----:B------:R-:W-:-:S04]  /*bf20*/  IMAD.X R13, RZ, RZ, R17, P1 ;  /* 0x000000ffff0d7224 */ /* 0x000fc800008e0611 */
[----:B------:R-:W-:-:S04]  /*bf30*/  IMAD.WIDE.U32 R4, R13, UR6, RZ ;  /* 0x000000060d047c25 */ /* 0x000fc8000f8e00ff */
[----:B------:R-:W-:-:S04]  /*bf40*/  IMAD.WIDE.U32 R4, P1, R7, UR7, R4 ;  /* 0x0000000707047c25 */ /* 0x000fc8000f820004 */
[----:B------:R-:W-:-:S04]  /*bf50*/  IMAD.WIDE.U32 R6, R7, UR6, RZ ;  /* 0x0000000607067c25 */ /* 0x000fc8000f8e00ff */
[----:B------:R-:W-:Y:S01]  /*bf60*/  IMAD.X R3, RZ, RZ, RZ, P1 ;  /* 0x000000ffff037224 */ /* 0x000fe200008e06ff */
[----:B------:R-:W-:Y:S01]  /*bf70*/  IADD3 RZ, P1, R7, R4, RZ ;  /* 0x0000000407ff7210 */ /* 0x000fe20007f3e0ff */
[----:B------:R-:W-:-:S04]  /*bf80*/  IMAD.MOV.U32 R2, RZ, RZ, R5 ;  /* 0x000000ffff027224 */ /* 0x000fc800078e0005 */
[----:B------:R-:W-:-:S08]  /*bf90*/  IMAD.WIDE.U32.X R2, R13, UR7, R2, P1 ;  /* 0x000000070d027c25 */ /* 0x000fd000088e0402 */
.L_x_208:
[--C-:B------:R-:W-:Y:S01]  /*bfa0*/  SHF.R.U64 R19, R2, UR8, R3.reuse ;  /* 0x0000000802137c19 */ /* 0x100fe20008001203 */
[----:B------:R-:W0:Y:S01]  /*bfb0*/  F2I.U32.TRUNC.NTZ R10, R10 ;  /* 0x0000000a000a7305 */ /* 0x000e22000020f000 */
[----:B------:R-:W-:Y:S01]  /*bfc0*/  SHF.R.U32.HI R2, RZ, UR8, R3 ;  /* 0x00000008ff027c19 */ /* 0x000fe20008011603 */
[----:B------:R-:W-:Y:S01]  /*bfd0*/  ULDC.64 UR6, c[0x0][0x620] ;  /* 0x0001880000067ab9 */ /* 0x000fe20000000a00 */
[----:B------:R-:W-:Y:S01]  /*bfe0*/  IADD3 R5, P1, RZ, -R19, RZ ;  /* 0x80000013ff057210 */ /* 0x000fe20007f3e0ff */
[----:B------:R-:W-:Y:S01]  /*bff0*/  ULDC UR8, c[0x0][0x658] ;  /* 0x0001960000087ab9 */ /* 0x000fe20000000800 */
[----:B-1----:R-:W-:Y:S01]  /*c000*/  I2FP.F32.U32 R4, UR9 ;  /* 0x0000000900047c45 */ /* 0x002fe20008201000 */
[----:B------:R-:W-:Y:S02]  /*c010*/  ULDC UR12, c[0x0][0x648] ;  /* 0x00019200000c7ab9 */ /* 0x000fe40000000800 */
[----:B------:R-:W-:Y:S02]  /*c020*/  IMAD.X R2, RZ, RZ, ~R2, P1 ;  /* 0x000000ffff027224 */ /* 0x000fe400008e0e02 */
[----:B------:R-:W-:Y:S01]  /*c030*/  FMUL R6, R4, UR10 ;  /* 0x0000000a04067c20 */ /* 0x000fe20008400000 */
[----:B------:R-:W-:Y:S01]  /*c040*/  ULDC.64 UR10, c[0x0][0x640] ;  /* 0x00019000000a7ab9 */ /* 0x000fe20000000a00 */
[----:B------:R-:W-:Y:S01]  /*c050*/  IMAD R4, R2, UR6, RZ ;  /* 0x0000000602047c24 */ /* 0x000fe2000f8e02ff */
[----:B------:R-:W-:Y:S01]  /*c060*/  ISETP.NE.U32.AND P1, PT, RZ, UR10, PT ;  /* 0x0000000aff007c0c */ /* 0x000fe2000bf25070 */
[C---:B------:R-:W-:Y:S01]  /*c070*/  IMAD.WIDE.U32 R2, R5.reuse, UR6, R16 ;  /* 0x0000000605027c25 */ /* 0x040fe2000f8e0010 */
[----:B0-----:R-:W-:Y:S01]  /*c080*/  R2UR UR5, R10 ;  /* 0x000000000a0572ca */ /* 0x001fe200000e0000 */
[----:B------:R-:W0:Y:S01]  /*c090*/  F2I.U32.TRUNC.NTZ R6, R6 ;  /* 0x0000000600067305 */ /* 0x000e22000020f000 */
[----:B------:R-:W1:Y:S01]  /*c0a0*/  LDC R10, c[0x0][0x610] ;  /* 0x00018400ff0a7b82 */ /* 0x000e620000000800 */
[----:B------:R-:W-:Y:S01]  /*c0b0*/  IMAD R5, R5, UR7, R4 ;  /* 0x0000000705057c24 */ /* 0x000fe2000f8e0204 */
[----:B------:R-:W-:Y:S01]  /*c0c0*/  ULDC UR6, c[0x0][0x618] ;  /* 0x0001860000067ab9 */ /* 0x000fe20000000800 */
[----:B------:R-:W-:-:S02]  /*c0d0*/  ISETP.NE.AND.EX P1, PT, RZ, UR11, PT, P1 ;  /* 0x0000000bff007c0c */ /* 0x000fc4000bf25310 */
[----:B------:R-:W-:-:S05]  /*c0e0*/  IMAD.IADD R3, R3, 0x1, R5 ;  /* 0x0000000103037824 */ /* 0x000fca00078e0205 */
[--C-:B------:R-:W-:Y:S02]  /*c0f0*/  SHF.R.U64 R12, R2, UR6, R3.reuse ;  /* 0x00000006020c7c19 */ /* 0x100fe40008001203 */
[----:B------:R-:W-:Y:S01]  /*c100*/  SHF.R.U32.HI R3, RZ, UR6, R3 ;  /* 0x00000006ff037c19 */ /* 0x000fe20008011603 */
[----:B------:R-:W-:Y:S01]  /*c110*/  ULDC UR6, c[0x0][0x608] ;  /* 0x0001820000067ab9 */ /* 0x000fe20000000800 */
[----:B0-----:R-:W-:Y:S02]  /*c120*/  R2UR UR7, R6 ;  /* 0x00000000060772ca */ /* 0x001fe400000e0000 */
[--C-:B------:R-:W-:Y:S02]  /*c130*/  SHF.R.U64 R14, R12, UR6, R3.reuse ;  /* 0x000000060c0e7c19 */ /* 0x100fe40008001203 */
[----:B------:R-:W-:Y:S01]  /*c140*/  SHF.R.U32.HI R3, RZ, UR6, R3 ;  /* 0x00000006ff037c19 */ /* 0x000fe20008011603 */
[----:B------:R-:W-:-:S03]  /*c150*/  UIADD3 UR6, -UR5, URZ, URZ ;  /* 0x0000003f05067290 */ /* 0x000fc6000fffe13f */
[--C-:B------:R-:W-:Y:S01]  /*c160*/  SHF.R.U64 R15, R14, UR8, R3.reuse ;  /* 0x000000080e0f7c19 */ /* 0x100fe20008001203 */
[----:B------:R-:W-:Y:S01]  /*c170*/  ULDC UR5, c[0x0][0x144] ;  /* 0x0000510000057ab9 */ /* 0x000fe20000000800 */
[----:B------:R-:W-:-:S03]  /*c180*/  SHF.R.U32.HI R3, RZ, UR8, R3 ;  /* 0x00000008ff037c19 */ /* 0x000fc60008011603 */
[----:B------:R-:W-:Y:S01]  /*c190*/  IMAD.MOV.U32 R2, RZ, RZ, R15 ;  /* 0x000000ffff027224 */ /* 0x000fe200078e000f */
[----:B------:R-:W-:Y:S06]  /*c1a0*/  @!P1 BRA `(.L_x_209) ;  /* 0x0000000000289947 */ /* 0x000fec0003800000 */
        /* <DEDUP_REMOVED lines=10> */
.L_x_209:
[----:B------:R-:W-:Y:S01]  /*c250*/  UISETP.NE.AND UP0, UPT, UR45, URZ, UPT ;  /* 0x0000003f2d00728c */ /* 0x000fe2000bf05270 */
[----:B------:R-:W-:Y:S01]  /*c260*/  SHF.R.U64 R3, R2, UR12, R3 ;  /* 0x0000000c02037c19 */ /* 0x000fe20008001203 */
[----:B------:R-:W-:Y:S01]  /*c270*/  UIADD3 UR7, -UR7, URZ, URZ ;  /* 0x0000003f07077290 */ /* 0x000fe2000fffe13f */
[----:B------:R-:W-:Y:S01]  /*c280*/  LOP3.LUT R2, R14, UR22, RZ, 0xc0, !PT ;  /* 0x000000160e027c12 */ /* 0x000fe2000f8ec0ff */
[----:B------:R-:W-:Y:S01]  /*c290*/  UIMAD UR4, UR5, UR6, UR4 ;  /* 0x00000006050472a4 */ /* 0x000fe2000f8e0204 */
[----:B------:R-:W-:Y:S01]  /*c2a0*/  LOP3.LUT R5, R12, UR13, RZ, 0xc0, !PT ;  /* 0x0000000d0c057c12 */ /* 0x000fe2000f8ec0ff */
[----:B------:R-:W-:Y:S01]  /*c2b0*/  IMAD.MOV R4, RZ, RZ, -R3 ;  /* 0x000000ffff047224 */ /* 0x000fe200078e0a03 */
[----:B------:R-:W-:Y:S01]  /*c2c0*/  ULDC UR5, c[0x0][0x148] ;  /* 0x0000520000057ab9 */ /* 0x000fe20000000800 */
[----:B------:R-:W-:Y:S01]  /*c2d0*/  IMAD R3, R3, UR21, R2 ;  /* 0x0000001503037c24 */ /* 0x000fe2000f8e0202 */
[----:B------:R-:W-:Y:S02]  /*c2e0*/  PLOP3.LUT P1, PT, PT, PT, UP0, 0x80, 0x0 ;  /* 0x000000000000781c */ /* 0x000fe40003f2f008 */
[----:B------:R-:W-:-:S03]  /*c2f0*/  @UP0 UIMAD UR4, UR5, UR7, UR9 ;  /* 0x00000007050402a4 */ /* 0x000fc6000f8e0209 */
[----:B------:R-:W-:Y:S02]  /*c300*/  ULDC UR5, c[0x0][0x638] ;  /* 0x00018e0000057ab9 */ /* 0x000fe40000000800 */
[----:B------:R-:W-:Y:S02]  /*c310*/  IMAD R2, R4, UR5, R15 ;  /* 0x0000000504027c24 */ /* 0x000fe4000f8e020f */
[----:B-1----:R-:W-:Y:S01]  /*c320*/  IMAD R10, R3, R10, UR4 ;  /* 0x00000004030a7e24 */ /* 0x002fe2000f8e020a */
[----:B------:R-:W-:Y:S01]  /*c330*/  ULDC UR4, c[0x0][0x600] ;  /* 0x0001800000047ab9 */ /* 0x000fe20000000800 */
[----:B------:R-:W-:Y:S02]  /*c340*/  IMAD.MOV.U32 R3, RZ, RZ, 0x1 ;  /* 0x00000001ff037424 */ /* 0x000fe400078e00ff */
[----:B------:R-:W-:-:S05]  /*c350*/  IMAD R5, R2, UR4, R5 ;  /* 0x0000000402057c24 */ /* 0x000fca000f8e0205 */
[----:B------:R-:W-:Y:S02]  /*c360*/  SEL R2, R5, R10, !P1 ;  /* 0x0000000a05027207 */ /* 0x000fe40004800000 */
[----:B------:R-:W-:-:S07]  /*c370*/  SEL R18, R10, R5, !P1 ;  /* 0x000000050a127207 */ /* 0x000fce0004800000 */
.L_x_207:
[----:B------:R-:W-:Y:S05]  /*c380*/  BSYNC B1 ;  /* 0x0000000000017941 */ /* 0x000fea0003800000 */
.L_x_206:
[----:B------:R-:W-:-:S13]  /*c390*/  LOP3.LUT P1, RZ, R3, 0xff, RZ, 0xc0, !PT ;  /* 0x000000ff03ff7812 */ /* 0x000fda000782c0ff */
[----:B------:R-:W-:Y:S05]  /*c3a0*/  @P1 BRA `(.L_x_210) ;  /* 0xfffffff000a01947 */ /* 0x000fea000383ffff */
[----:B------:R-:W-:Y:S05]  /*c3b0*/  BSYNC B0 ;  /* 0x0000000000007941 */ /* 0x000fea0003800000 */
.L_x_198:
[----:B------:R-:W-:-:S03]  /*c3c0*/  UMOV UR4, 0xffffffff ;  /* 0xffffffff00047882 */ /* 0x000fc60000000000 */
[----:B------:R-:W-:Y:S05]  /*c3d0*/  BRA.DIV UR4, `(.L_x_211) ;  /* 0x0000000204fc7947 */ /* 0x000fea000b800000 */
[----:B------:R-:W-:-:S13]  /*c3e0*/  ELECT P6, URZ, PT ;  /* 0x00000000003f782f */ /* 0x000fda00038c0000 */
.L_x_225:
[----:B------:R-:W-:Y:S04]  /*c3f0*/  BSSY B0, `(.L_x_212) ;  /* 0x000001a000007945 */ /* 0x000fe80003800000 */
[----:B------:R-:W-:Y:S05]  /*c400*/  @!P6 BRA `(.L_x_213) ;  /* 0x000000000060e947 */ /* 0x000fea0003800000 */
[----:B------:R-:W-:-:S04]  /*c410*/  ULOP3.LUT UR4, UR39, 0x2, URZ, 0xfc, !UPT ;  /* 0x0000000227047892 */ /* 0x000fc8000f8efc3f */
[----:B------:R-:W-:-:S06]  /*c420*/  UISETP.NE.AND UP0, UPT, UR4, 0x3, UPT ;  /* 0x000000030400788c */ /* 0x000fcc000bf05270 */
[----:B------:R-:W-:-:S13]  /*c430*/  PLOP3.LUT P0, PT, PT, PT, UP0, 0x80, 0x0 ;  /* 0x000000000000781c */ /* 0x000fda0003f0f008 */
[----:B------:R-:W-:Y:S05]  /*c440*/  @!P0 BRA `(.L_x_214) ;  /* 0x0000000000048947 */ /* 0x000fea0003800000 */
[----:B------:R-:W-:Y:S01]  /*c450*/  BPT.TRAP 0x1 ;  /* 0x000000040000795c */ /* 0x000fe20000300000 */
.L_x_214:
[----:B------:R-:W0:Y:S01]  /*c460*/  S2R R3, SR_CgaCtaId ;  /* 0x0000000000037919 */ /* 0x000e220000008800 */
[----:B------:R-:W-:-:S04]  /*c470*/  MOV R2, 0x400 ;  /* 0x0000040000027802 */ /* 0x000fc80000000f00 */
[----:B0-----:R-:W-:Y:S02]  /*c480*/  LEA R3, R3, R2, 0x18 ;  /* 0x0000000203037211 */ /* 0x001fe400078ec0ff */
[----:B------:R-:W-:-:S03]  /*c490*/  SHF.L.U32 R2, R8, 0x1f, RZ ;  /* 0x0000001f08027819 */ /* 0x000fc600000006ff */
[----:B------:R-:W-:-:S04]  /*c4a0*/  VIADD R3, R3, 0x10 ;  /* 0x0000001003037836 */ /* 0x000fc80000000000 */
[C---:B------:R-:W-:Y:S02]  /*c4b0*/  IMAD R7, R0.reuse, 0x8, R3 ;  /* 0x0000000800077824 */ /* 0x040fe400078e0203 */
[----:B------:R-:W-:Y:S02]  /*c4c0*/  VIADD R0, R0, 0x1 ;  /* 0x0000000100007836 */ /* 0x000fe40000000000 */
[----:B------:R-:W0:Y:S03]  /*c4d0*/  SYNCS.PHASECHK.TRANS64.TRYWAIT P0, [R7+URZ], R2 ;  /* 0x00000002070075a7 */ /* 0x000e26000800017f */
[----:B------:R-:W-:-:S04]  /*c4e0*/  ISETP.NE.AND P1, PT, R0, 0x2, PT ;  /* 0x000000020000780c */ /* 0x000fc80003f25270 */
[----:B------:R-:W-:Y:S02]  /*c4f0*/  SEL R5, RZ, 0x1, P1 ;  /* 0x00000001ff057807 */ /* 0x000fe40000800000 */
[----:B------:R-:W-:Y:S02]  /*c500*/  SEL R0, R0, RZ, P1 ;  /* 0x000000ff00007207 */ /* 0x000fe40000800000 */
[----:B------:R-:W-:Y:S01]  /*c510*/  LOP3.LUT R5, R8, R5, RZ, 0x3c, !PT ;  /* 0x0000000508057212 */ /* 0x000fe200078e3cff */
[----:B0-----:R-:W-:Y:S06]  /*c520*/  @!P0 BRA `(.L_x_215) ;  /* 0x0000000000c88947 */ /* 0x001fec0003800000 */
.L_x_226:
[----:B------:R-:W-:Y:S01]  /*c530*/  IMAD R3, R0, 0x8, R3 ;  /* 0x0000000800037824 */ /* 0x000fe200078e0203 */
[----:B------:R-:W-:-:S07]  /*c540*/  SHF.L.U32 R0, R5, 0x1f, RZ ;  /* 0x0000001f05007819 */ /* 0x000fce00000006ff */
.L_x_216:
[----:B-1----:R1:W2:Y:S02]  /*c550*/  SYNCS.PHASECHK.TRANS64.TRYWAIT P0, [R3+URZ], R0 ;  /* 0x00000000030075a7 */ /* 0x0022a4000800017f */
[----:B--2---:R-:W-:Y:S05]  /*c560*/  @!P0 NANOSLEEP.SYNCS 0x989680 ;  /* 0x009896800000895d */ /* 0x004fea0003900000 */
[----:B------:R-:W2:Y:S02]  /*c570*/  @!P0 SYNCS.PHASECHK.TRANS64 P0, [R3+URZ], R0 ;  /* 0x00000000030085a7 */ /* 0x000ea4000800007f */
[----:B--2---:R-:W-:Y:S05]  /*c580*/  @!P0 BRA `(.L_x_216) ;  /* 0xfffffffc00f08947 */ /* 0x004fea000383ffff */
.L_x_213:
[----:B------:R-:W-:Y:S05]  /*c590*/  BSYNC B0 ;  /* 0x0000000000007941 */ /* 0x000fea0003800000 */
.L_x_212:
[----:B------:R-:W-:Y:S05]  /*c5a0*/  EXIT ;  /* 0x000000000000794d */ /* 0x000fea0003800000 */
.L_x_18:
[----:B0-----:R0:W1:Y:S02]  /*c5b0*/  SYNCS.PHASECHK.TRANS64.TRYWAIT P0, [R113+URZ+-0x8], R0 ;  /* 0xfffff800710075a7 */ /* 0x001064000800017f */
[----:B-1----:R-:W-:Y:S05]  /*c5c0*/  @!P0 NANOSLEEP.SYNCS 0x989680 ;  /* 0x009896800000895d */ /* 0x002fea0003900000 */
[----:B------:R-:W1:Y:S02]  /*c5d0*/  @!P0 SYNCS.PHASECHK.TRANS64 P0, [R113+URZ+-0x8], R0 ;  /* 0xfffff800710085a7 */ /* 0x000e64000800007f */
[----:B-1----:R-:W-:Y:S05]  /*c5e0*/  @!P0 BRA `(.L_x_18) ;  /* 0xfffffffc00f08947 */ /* 0x002fea000383ffff */
[----:B------:R-:W-:Y:S05]  /*c5f0*/  BRA `(.L_x_217) ;  /* 0xffffff5000987947 */ /* 0x000fea000383ffff */
.L_x_23:
[----:B-1----:R1:W2:Y:S02]  /*c600*/  SYNCS.PHASECHK.TRANS64.TRYWAIT P1, [R3+URZ], R0 ;  /* 0x00000000030075a7 */ /* 0x0022a4000802017f */
[----:B--2---:R-:W-:Y:S05]  /*c610*/  @!P1 NANOSLEEP.SYNCS 0x989680 ;  /* 0x009896800000995d */ /* 0x004fea0003900000 */
[----:B------:R-:W2:Y:S02]  /*c620*/  @!P1 SYNCS.PHASECHK.TRANS64 P1, [R3+URZ], R0 ;  /* 0x00000000030095a7 */ /* 0x000ea4000802007f */
[----:B--2---:R-:W-:Y:S05]  /*c630*/  @!P1 BRA `(.L_x_23) ;  /* 0xfffffffc00f09947 */ /* 0x004fea000383ffff */
[----:B------:R-:W-:Y:S05]  /*c640*/  BRA `(.L_x_22) ;  /* 0xffffff5400107947 */ /* 0x000fea000383ffff */
.L_x_28:
[----:B-1----:R-:W-:-:S04]  /*c650*/  IMAD.U32 R5, RZ, RZ, UR4 ;  /* 0x00000004ff057e24 */ /* 0x002fc8000f8e00ff */
[----:B------:R1:W2:Y:S03]  /*c660*/  SYNCS.PHASECHK.TRANS64.TRYWAIT P1, [R5+URZ], R4 ;  /* 0x00000004050075a7 */ /* 0x0002a6000802017f */
[----:B--2---:R-:W-:Y:S05]  /*c670*/  @!P1 NANOSLEEP.SYNCS 0x989680 ;  /* 0x009896800000995d */ /* 0x004fea0003900000 */
[----:B------:R-:W2:Y:S02]  /*c680*/  @!P1 SYNCS.PHASECHK.TRANS64 P1, [R5+URZ], R4 ;  /* 0x00000004050095a7 */ /* 0x000ea4000802007f */
[----:B--2---:R-:W-:Y:S05]  /*c690*/  @!P1 BRA `(.L_x_28) ;  /* 0xfffffffc00ec9947 */ /* 0x004fea000383ffff */
[----:B------:R-:W-:Y:S05]  /*c6a0*/  BRA `(.L_x_27) ;  /* 0xffffff7400307947 */ /* 0x000fea000383ffff */
.L_x_34:
[----:B0-----:R0:W1:Y:S02]  /*c6b0*/  SYNCS.PHASECHK.TRANS64.TRYWAIT P0, [R113+URZ+0x8], R0 ;  /* 0x00000800710075a7 */ /* 0x001064000800017f */
[----:B-1----:R-:W-:Y:S05]  /*c6c0*/  @!P0 NANOSLEEP.SYNCS 0x989680 ;  /* 0x009896800000895d */ /* 0x002fea0003900000 */
[----:B------:R-:W1:Y:S02]  /*c6d0*/  @!P0 SYNCS.PHASECHK.TRANS64 P0, [R113+URZ+0x8], R0 ;  /* 0x00000800710085a7 */ /* 0x000e64000800007f */
[----:B-1----:R-:W-:Y:S05]  /*c6e0*/  @!P0 BRA `(.L_x_34) ;  /* 0xfffffffc00f08947 */ /* 0x002fea000383ffff */
[----:B------:R-:W-:Y:S05]  /*c6f0*/  BRA `(.L_x_218) ;  /* 0xffffff94009c7947 */ /* 0x000fea000383ffff */
.L_x_199:
[----:B------:R-:W-:Y:S01]  /*c700*/  BSSY B1, `(.L_x_219) ;  /* 0x0000006000017945 */ /* 0x000fe20003800000 */
[----:B------:R-:W-:-:S07]  /*c710*/  IMAD.MOV.U32 R15, RZ, RZ, -0x1 ;  /* 0xffffffffff0f7424 */ /* 0x000fce00078e00ff */
[----:B-----5:R-:W-:Y:S05]  /*c720*/  WARPSYNC.COLLECTIVE R15, `(.L_x_220) ;  /* 0x000000000f0c7348 */ /* 0x020fea0003c00000 */
[----:B------:R-:W-:Y:S02]  /*c730*/  ELECT P6, UR62, PT ;  /* 0x00000000003e782f */ /* 0x000fe400038c0000 */
[----:B------:R-:W-:Y:S01]  /*c740*/  MOV R14, UR62 ;  /* 0x0000003e000e7c02 */ /* 0x000fe20008000f00 */
[----:B-----5:R-:W-:Y:S10]  /*c750*/  ENDCOLLECTIVE ;  /* 0x000000000000791b */ /* 0x020ff40003800000 */
.L_x_220:
[----:B------:R-:W-:Y:S05]  /*c760*/  BSYNC B1 ;  /* 0x0000000000017941 */ /* 0x000fea0003800000 */
.L_x_219:
[----:B------:R-:W-:Y:S05]  /*c770*/  BRA `(.L_x_221) ;  /* 0xffffffec00b87947 */ /* 0x000fea000383ffff */
.L_x_202:
[----:B0-----:R0:W1:Y:S02]  /*c780*/  SYNCS.PHASECHK.TRANS64.TRYWAIT P1, [R10+URZ+0x10], R3 ;  /* 0x000010030a0075a7 */ /* 0x001064000802017f */
[----:B-1----:R-:W-:Y:S05]  /*c790*/  @!P1 NANOSLEEP.SYNCS 0x989680 ;  /* 0x009896800000995d */ /* 0x002fea0003900000 */
[----:B------:R-:W1:Y:S02]  /*c7a0*/  @!P1 SYNCS.PHASECHK.TRANS64 P1, [R10+URZ+0x10], R3 ;  /* 0x000010030a0095a7 */ /* 0x000e64000802007f */
[----:B-1----:R-:W-:Y:S05]  /*c7b0*/  @!P1 BRA `(.L_x_202) ;  /* 0xfffffffc00f09947 */ /* 0x002fea000383ffff */
[----:B------:R-:W-:Y:S05]  /*c7c0*/  BRA `(.L_x_222) ;  /* 0xffffffec00f07947 */ /* 0x000fea000383ffff */
.L_x_211:
[----:B------:R-:W-:Y:S01]  /*c7d0*/  BSSY B0, `(.L_x_223) ;  /* 0x0000006000007945 */ /* 0x000fe20003800000 */
[----:B------:R-:W-:-:S07]  /*c7e0*/  IMAD.MOV.U32 R15, RZ, RZ, -0x1 ;  /* 0xffffffffff0f7424 */ /* 0x000fce00078e00ff */
[----:B-----5:R-:W-:Y:S05]  /*c7f0*/  WARPSYNC.COLLECTIVE R15, `(.L_x_224) ;  /* 0x000000000f0c7348 */ /* 0x020fea0003c00000 */
[----:B------:R-:W-:Y:S02]  /*c800*/  ELECT P6, UR62, PT ;  /* 0x00000000003e782f */ /* 0x000fe400038c0000 */
[----:B------:R-:W-:Y:S01]  /*c810*/  MOV R14, UR62 ;  /* 0x0000003e000e7c02 */ /* 0x000fe20008000f00 */
[----:B-----5:R-:W-:Y:S10]  /*c820*/  ENDCOLLECTIVE ;  /* 0x000000000000791b */ /* 0x020ff40003800000 */
.L_x_224:
[----:B------:R-:W-:Y:S05]  /*c830*/  BSYNC B0 ;  /* 0x0000000000007941 */ /* 0x000fea0003800000 */
.L_x_223:
[----:B------:R-:W-:Y:S05]  /*c840*/  BRA `(.L_x_225) ;  /* 0xfffffff800e87947 */ /* 0x000fea000383ffff */
.L_x_215:
[----:B0-----:R0:W1:Y:S02]  /*c850*/  SYNCS.PHASECHK.TRANS64.TRYWAIT P0, [R7+URZ], R2 ;  /* 0x00000002070075a7 */ /* 0x001064000800017f */
[----:B-1----:R-:W-:Y:S05]  /*c860*/  @!P0 NANOSLEEP.SYNCS 0x989680 ;  /* 0x009896800000895d */ /* 0x002fea0003900000 */
[----:B------:R-:W1:Y:S02]  /*c870*/  @!P0 SYNCS.PHASECHK.TRANS64 P0, [R7+URZ], R2 ;  /* 0x00000002070085a7 */ /* 0x000e64000800007f */
[----:B-1----:R-:W-:Y:S05]  /*c880*/  @!P0 BRA `(.L_x_215) ;  /* 0xfffffffc00f08947 */ /* 0x002fea000383ffff */
[----:B------:R-:W-:Y:S05]  /*c890*/  BRA `(.L_x_226) ;  /* 0xfffffffc00247947 */ /* 0x000fea000383ffff */
.L_x_227:
[----:B------:R-:W-:-:S00]  /*c8a0*/  BRA `(.L_x_227) ;  /* 0xfffffffc00fc7947 */ /* 0x000fc0000383ffff */
[----:B------:R-:W-:-:S00]  /*c8b0*/  NOP ;  /* 0x0000000000007918 */ /* 0x000fc00000000000 */
        /* <DEDUP_REMOVED lines=12> */
.L_x_228:


//--------------------- .nv.global.init           --------------------------
	.section	.nv.global.init,"aw",@progbits
.nv.global.init:
	.type		$str$22,@object
	.size		$str$22,($str$23 - $str$22)
$str$22:
        /*0000*/ 	.byte	0x6b, 0x5f, 0x74, 0x69, 0x6c, 0x65, 0x5f, 0x63, 0x6f, 0x75, 0x6e, 0x74, 0x20, 0x3e, 0x3d, 0x20
        /*0010*/ 	.byte	0x31, 0x00
	.type		$str$23,@object
	.size		$str$23,(__unnamed_1 - $str$23)
$str$23:
        /*0012*/ 	.byte	0x2f, 0x74, 0x6d, 0x70, 0x2f, 0x63, 0x75, 0x74, 0x6c, 0x61, 0x73, 0x73, 0x5f, 0x73, 0x77, 0x65
        /*0022*/ 	.byte	0x65, 0x70, 0x5f, 0x73, 0x72, 0x63, 0x2f, 0x69, 0x6e, 0x63, 0x6c, 0x75, 0x64, 0x65, 0x2f, 0x63
        /*0032*/ 	.byte	0x75, 0x74, 0x6c, 0x61, 0x73, 0x73, 0x2f, 0x67, 0x65, 0x6d, 0x6d, 0x2f, 0x63, 0x6f, 0x6c, 0x6c
        /*0042*/ 	.byte	0x65, 0x63, 0x74, 0x69, 0x76, 0x65, 0x2f, 0x73, 0x6d, 0x39, 0x30, 0x5f, 0x6d, 0x6d, 0x61, 0x5f
        /*0052*/ 	.byte	0x74, 0x6d, 0x61, 0x5f, 0x67, 0x6d, 0x6d, 0x61, 0x5f, 0x73, 0x73, 0x5f, 0x77, 0x61, 0x72, 0x70
        /*0062*/ 	.byte	0x73, 0x70, 0x65, 0x63, 0x69, 0x61, 0x6c, 0x69, 0x7a, 0x65, 0x64, 0x2e, 0x68, 0x70, 0x70, 0x00
	.type		__unnamed_1,@object
	.size		__unnamed_1,(.L_0 - __unnamed_1)
__unnamed_1:
        /*0072*/ 	.byte	0x76, 0x6f, 0x69, 0x64, 0x20, 0x63, 0x75, 0x74, 0x6c, 0x61, 0x73, 0x73, 0x3a, 0x3a, 0x67, 0x65
        /* <DEDUP_REMOVED lines=180> */
        /*0bc2*/ 	.byte	0x3a, 0x69, 0x64, 0x65, 0x6e, 0x74, 0x69, 0x74, 0x79, 0x5d, 0x00
.L_0:


//--------------------- .nv.shared._ZN7cutlass13device_kernelINS_4gemm6kernel13GemmUniversalIN4cute5tupleIJiiiiEEENS1_10collective13CollectiveMmaINS1_34MainloopSm90TmaGmmaWarpSpecializedILi2ENS5_IJNS4_1CILi2EEENSA_ILi1EEESC_EEENS1_32KernelTmaWarpSpecializedPingpongEEENS5_IJNSA_ILi64EEENSA_ILi160EEENSA_ILi256EEEEEENS_10bfloat16_tENS5_IJlSC_lEEESK_SL_NS4_8TiledMMAINS4_8MMA_AtomIJNS4_4SM904GMMA27MMA_64x32x16_F32BF16BF16_SSILNSP_5MajorE0ELSR_0ELNSP_7ScaleInE1ELSS_1EEEEEENS4_6LayoutINS5_IJSC_SC_SC_EEENS5_IJNSA_ILi0EEESX_SX_EEEEENS5_IJNS4_10UnderscoreES10_S10_EEEEENS4_13SM90_TMA_LOADENS4_14ComposedLayoutINS4_7SwizzleILi3ELi4ELi3EEENS4_18smem_ptr_flag_bitsILi16EEENSV_INS5_IJNSA_ILi8EEESG_EEENS5_IJSG_SC_EEEEEEEvNS4_8identityENS4_23SM90_TMA_LOAD_MULTICASTES1D_vS1E_EENS_8epilogue10collective6detail29Sm90TmaWarpSpecializedAdapterINS1I_15DefaultEpilogueISK_SL_SL_NS1H_6thread17LinearCombinationISK_Li1EffLNS1M_9ScaleType4KindE0ELNS_15FloatRoundStyleE2ESK_EENS1_15EpilogueDefaultEEEEEvvEEEEvNT_6ParamsE --------------------------
	.section	.nv.shared._ZN7cutlass13device_kernelINS_4gemm6kernel13GemmUniversalIN4cute5tupleIJiiiiEEENS1_10collective13CollectiveMmaINS1_34MainloopSm90TmaGmmaWarpSpecializedILi2ENS5_IJNS4_1CILi2EEENSA_ILi1EEESC_EEENS1_32KernelTmaWarpSpecializedPingpongEEENS5_IJNSA_ILi64EEENSA_ILi160EEENSA_ILi256EEEEEENS_10bfloat16_tENS5_IJlSC_lEEESK_SL_NS4_8TiledMMAINS4_8MMA_AtomIJNS4_4SM904GMMA27MMA_64x32x16_F32BF16BF16_SSILNSP_5MajorE0ELSR_0ELNSP_7ScaleInE1ELSS_1EEEEEENS4_6LayoutINS5_IJSC_SC_SC_EEENS5_IJNSA_ILi0EEESX_SX_EEEEENS5_IJNS4_10UnderscoreES10_S10_EEEEENS4_13SM90_TMA_LOADENS4_14ComposedLayoutINS4_7SwizzleILi3ELi4ELi3EEENS4_18smem_ptr_flag_bitsILi16EEENSV_INS5_IJNSA_ILi8EEESG_EEENS5_IJSG_SC_EEEEEEEvNS4_8identityENS4_23SM90_TMA_LOAD_MULTICASTES1D_vS1E_EENS_8epilogue10collective6detail29Sm90TmaWarpSpecializedAdapterINS1I_15DefaultEpilogueISK_SL_SL_NS1H_6thread17LinearCombinationISK_Li1EffLNS1M_9ScaleType4KindE0ELNS_15FloatRoundStyleE2ESK_EENS1_15EpilogueDefaultEEEEEvvEEEEvNT_6ParamsE,"aw",@nobits
	.sectionflags	@""
	.align	16
	.zero		1024


//--------------------- .nv.shared.reserved.0     --------------------------
	.section	.nv.shared.reserved.0,"aw",@nobits
	.weak		__nv_reservedSMEM_offset_0_alias
	.size		__nv_reservedSMEM_offset_0_alias, 0, 0
	.other		__nv_reservedSMEM_offset_0_alias,@"STO_CUDA_RESERVED_SHARED STV_DEFAULT"
__nv_reservedSMEM_offset_0_alias:
	.zero		0


//--------------------- .nv.global                --------------------------
	.section	.nv.global,"aw",@nobits
.nv.global:
	.type		_ZN39_INTERNAL_9b29b3b7_4_k_cu_17805c08_87094cute1_E,@object
	.size		_ZN39_INTERNAL_9b29b3b7_4_k_cu_17805c08_87094cute1_E,(_ZN39_INTERNAL_9b29b3b7_4_k_cu_17805c08_87094cuda3std3__45__cpo6cbeginE - _ZN39_INTERNAL_9b29b3b7_4_k_cu_17805c08_87094cute1_E)
_ZN39_INTERNAL_9b29b3b7_4_k_cu_17805c08_87094cute1_E:
	.zero		1
	.type		_ZN39_INTERNAL_9b29b3b7_4_k_cu_17805c08_87094cuda3std3__45__cpo6cbeginE,@object
	.size		_ZN39_INTERNAL_9b29b3b7_4_k_cu_17805c08_87094cuda3std3__45__cpo6cbeginE,(_ZN39_INTERNAL_9b29b3b7_4_k_cu_17805c08_87094cuda3std3__48in_placeE - _ZN39_INTERNAL_9b29b3b7_4_k_cu_17805c08_87094cuda3std3__45__cpo6cbeginE)
_ZN39_INTERNAL_9b29b3b7_4_k_cu_17805c08_87094cuda3std3__45__cpo6cbeginE:
	.zero		1
	.type		_ZN39_INTERNAL_9b29b3b7_4_k_cu_17805c08_87094cuda3std3__48in_placeE,@object
	.size		_ZN39_INTERNAL_9b29b3b7_4_k_cu_17805c08_87094cuda3std3__48in_placeE,(_ZN39_INTERNAL_9b29b3b7_4_k_cu_17805c08_87094cuda3std6ranges3__45__cpo9iter_moveE - _ZN39_INTERNAL_9b29b3b7_4_k_cu_17805c08_87094cuda3std3__48in_placeE)
_ZN39_INTERNAL_9b29b3b7_4_k_cu_17805c08_87094cuda3std3__48in_placeE:
	.zero		1
	.type		_ZN39_INTERNAL_9b29b3b7_4_k_cu_17805c08_87094cuda3std6ranges3__45__cpo9iter_moveE,@object
	.size		_ZN39_INTERNAL_9b29b3b7_4_k_cu_17805c08_87094cuda3std6ranges3__45__cpo9iter_moveE,(_ZN39_INTERNAL_9b29b3b7_4_k_cu_17805c08_87094cuda3std3__45__cpo5beginE - _ZN39_INTERNAL_9b29b3b7_4_k_cu_17805c08_87094cuda3std6ranges3__45__cpo9iter_moveE)
_ZN39_INTERNAL_9b29b3b7_4_k_cu_17805c08_87094cuda3std6ranges3__45__cpo9iter_moveE:
	.zero		1
	.type		_ZN39_INTERNAL_9b29b3b7_4_k_cu_17805c08_87094cuda3std3__45__cpo5beginE,@object
	.size		_ZN39_INTERNAL_9b29b3b7_4_k_cu_17805c08_87094cuda3std3__45__cpo5beginE,(_ZN39_INTERNAL_9b29b3b7_4_k_cu_17805c08_87094cuda3std3__441_GLOBAL__N__9b29b3b7_4_k_cu_17805c08_87096ignoreE - _ZN39_INTERNAL_9b29b3b7_4_k_cu_17805c08_87094cuda3std3__45__cpo5beginE)
_ZN39_INTERNAL_9b29b3b7_4_k_cu_17805c08_87094cuda3std3__45__cpo5beginE:
	.zero		1
	.type		_ZN39_INTERNAL_9b29b3b7_4_k_cu_17805c08_87094cuda3std3__441_GLOBAL__N__9b29b3b7_4_k_cu_17805c08_87096ignoreE,@object
	.size		_ZN39_INTERNAL_9b29b3b7_4_k_cu_17805c08_87094cuda3std3__441_GLOBAL__N__9b29b3b7_4_k_cu_17805c08_87096ignoreE,(_ZN39_INTERNAL_9b29b3b7_4_k_cu_17805c08_87094cute7productE - _ZN39_INTERNAL_9b29b3b7_4_k_cu_17805c08_87094cuda3std3__441_GLOBAL__N__9b29b3b7_4_k_cu_17805c08_87096ignoreE)
_ZN39_INTERNAL_9b29b3b7_4_k_cu_17805c08_87094cuda3std3__441_GLOBAL__N__9b29b3b7_4_k_cu_17805c08_87096ignoreE:
	.zero		1
	.type		_ZN39_INTERNAL_9b29b3b7_4_k_cu_17805c08_87094cute7productE,@object
	.size		_ZN39_INTERNAL_9b29b3b7_4_k_cu_17805c08_87094cute7productE,(_ZN39_INTERNAL_9b29b3b7_4_k_cu_17805c08_87094cuda3std3__45__cpo3endE - _ZN39_INTERNAL_9b29b3b7_4_k_cu_17805c08_87094cute7productE)
_ZN39_INTERNAL_9b29b3b7_4_k_cu_17805c08_87094cute7productE:
	.zero		1
	.type		_ZN39_INTERNAL_9b29b3b7_4_k_cu_17805c08_87094cuda3std3__45__cpo3endE,@object
	.size		_ZN39_INTERNAL_9b29b3b7_4_k_cu_17805c08_87094cuda3std3__45__cpo3endE,(_ZN39_INTERNAL_9b29b3b7_4_k_cu_17805c08_87094cuda3std3__419piecewise_constructE - _ZN39_INTERNAL_9b29b3b7_4_k_cu_17805c08_87094cuda3std3__45__cpo3endE)
_ZN39_INTERNAL_9b29b3b7_4_k_cu_17805c08_87094cuda3std3__45__cpo3endE:
	.zero		1
	.type		_ZN39_INTERNAL_9b29b3b7_4_k_cu_17805c08_87094cuda3std3__419piecewise_constructE,@object
	.size		_ZN39_INTERNAL_9b29b3b7_4_k_cu_17805c08_87094cuda3std3__419piecewise_constructE,(_ZN39_INTERNAL_9b29b3b7_4_k_cu_17805c08_87094cuda3std3__45__cpo4cendE - _ZN39_INTERNAL_9b29b3b7_4_k_cu_17805c08_87094cuda3std3__419piecewise_constructE)
_ZN39_INTERNAL_9b29b3b7_4_k_cu_17805c08_87094cuda3std3__419piecewise_constructE:
	.zero		1
	.type		_ZN39_INTERNAL_9b29b3b7_4_k_cu_17805c08_87094cuda3std3__45__cpo4cendE,@object
	.size		_ZN39_INTERNAL_9b29b3b7_4_k_cu_17805c08_87094cuda3std3__45__cpo4cendE,(_ZN39_INTERNAL_9b29b3b7_4_k_cu_17805c08_87094cuda3std6ranges3__45__cpo4swapE - _ZN39_INTERNAL_9b29b3b7_4_k_cu_17805c08_87094cuda3std3__45__cpo4cendE)
_ZN39_INTERNAL_9b29b3b7_4_k_cu_17805c08_87094cuda3std3__45__cpo4cendE:
	.zero		1
	.type		_ZN39_INTERNAL_9b29b3b7_4_k_cu_17805c08_87094cuda3std6ranges3__45__cpo4swapE,@object
	.size		_ZN39_INTERNAL_9b29b3b7_4_k_cu_17805c08_87094cuda3std6ranges3__45__cpo4swapE,(.L_8 - _ZN39_INTERNAL_9b29b3b7_4_k_cu_17805c08_87094cuda3std6ranges3__45__cpo4swapE)
_ZN39_INTERNAL_9b29b3b7_4_k_cu_17805c08_87094cuda3std6ranges3__45__cpo4swapE:
	.zero		1
.L_8:


//--------------------- .nv.constant0._ZN7cutlass13device_kernelINS_4gemm6kernel13GemmUniversalIN4cute5tupleIJiiiiEEENS1_10collective13CollectiveMmaINS1_34MainloopSm90TmaGmmaWarpSpecializedILi2ENS5_IJNS4_1CILi2EEENSA_ILi1EEESC_EEENS1_32KernelTmaWarpSpecializedPingpongEEENS5_IJNSA_ILi64EEENSA_ILi160EEENSA_ILi256EEEEEENS_10bfloat16_tENS5_IJlSC_lEEESK_SL_NS4_8TiledMMAINS4_8MMA_AtomIJNS4_4SM904GMMA27MMA_64x32x16_F32BF16BF16_SSILNSP_5MajorE0ELSR_0ELNSP_7ScaleInE1ELSS_1EEEEEENS4_6LayoutINS5_IJSC_SC_SC_EEENS5_IJNSA_ILi0EEESX_SX_EEEEENS5_IJNS4_10UnderscoreES10_S10_EEEEENS4_13SM90_TMA_LOADENS4_14ComposedLayoutINS4_7SwizzleILi3ELi4ELi3EEENS4_18smem_ptr_flag_bitsILi16EEENSV_INS5_IJNSA_ILi8EEESG_EEENS5_IJSG_SC_EEEEEEEvNS4_8identityENS4_23SM90_TMA_LOAD_MULTICASTES1D_vS1E_EENS_8epilogue10collective6detail29Sm90TmaWarpSpecializedAdapterINS1I_15DefaultEpilogueISK_SL_SL_NS1H_6thread17LinearCombinationISK_Li1EffLNS1M_9ScaleType4KindE0ELNS_15FloatRoundStyleE2ESK_EENS1_15EpilogueDefaultEEEEEvvEEEEvNT_6ParamsE --------------------------
	.section	.nv.constant0._ZN7cutlass13device_kernelINS_4gemm6kernel13GemmUniversalIN4cute5tupleIJiiiiEEENS1_10collective13CollectiveMmaINS1_34MainloopSm90TmaGmmaWarpSpecializedILi2ENS5_IJNS4_1CILi2EEENSA_ILi1EEESC_EEENS1_32KernelTmaWarpSpecializedPingpongEEENS5_IJNSA_ILi64EEENSA_ILi160EEENSA_ILi256EEEEEENS_10bfloat16_tENS5_IJlSC_lEEESK_SL_NS4_8TiledMMAINS4_8MMA_AtomIJNS4_4SM904GMMA27MMA_64x32x16_F32BF16BF16_SSILNSP_5MajorE0ELSR_0ELNSP_7ScaleInE1ELSS_1EEEEEENS4_6LayoutINS5_IJSC_SC_SC_EEENS5_IJNSA_ILi0EEESX_SX_EEEEENS5_IJNS4_10UnderscoreES10_S10_EEEEENS4_13SM90_TMA_LOADENS4_14ComposedLayoutINS4_7SwizzleILi3ELi4ELi3EEENS4_18smem_ptr_flag_bitsILi16EEENSV_INS5_IJNSA_ILi8EEESG_EEENS5_IJSG_SC_EEEEEEEvNS4_8identityENS4_23SM90_TMA_LOAD_MULTICASTES1D_vS1E_EENS_8epilogue10collective6detail29Sm90TmaWarpSpecializedAdapterINS1I_15DefaultEpilogueISK_SL_SL_NS1H_6thread17LinearCombinationISK_Li1EffLNS1M_9ScaleType4KindE0ELNS_15FloatRoundStyleE2ESK_EENS1_15EpilogueDefaultEEEEEvvEEEEvNT_6ParamsE,"a",@progbits
	.sectionflags	@""
	.align	4
.nv.constant0._ZN7cutlass13device_kernelINS_4gemm6kernel13GemmUniversalIN4cute5tupleIJiiiiEEENS1_10collective13CollectiveMmaINS1_34MainloopSm90TmaGmmaWarpSpecializedILi2ENS5_IJNS4_1CILi2EEENSA_ILi1EEESC_EEENS1_32KernelTmaWarpSpecializedPingpongEEENS5_IJNSA_ILi64EEENSA_ILi160EEENSA_ILi256EEEEEENS_10bfloat16_tENS5_IJlSC_lEEESK_SL_NS4_8TiledMMAINS4_8MMA_AtomIJNS4_4SM904GMMA27MMA_64x32x16_F32BF16BF16_SSILNSP_5MajorE0ELSR_0ELNSP_7ScaleInE1ELSS_1EEEEEENS4_6LayoutINS5_IJSC_SC_SC_EEENS5_IJNSA_ILi0EEESX_SX_EEEEENS5_IJNS4_10UnderscoreES10_S10_EEEEENS4_13SM90_TMA_LOADENS4_14ComposedLayoutINS4_7SwizzleILi3ELi4ELi3EEENS4_18smem_ptr_flag_bitsILi16EEENSV_INS5_IJNSA_ILi8EEESG_EEENS5_IJSG_SC_EEEEEEEvNS4_8identityENS4_23SM90_TMA_LOAD_MULTICASTES1D_vS1E_EENS_8epilogue10collective6detail29Sm90TmaWarpSpecializedAdapterINS1I_15DefaultEpilogueISK_SL_SL_NS1H_6thread17LinearCombinationISK_Li1EffLNS1M_9ScaleType4KindE0ELNS_15FloatRoundStyleE2ESK_EENS1_15EpilogueDefaultEEEEEvvEEEEvNT_6ParamsE:
	.zero		1664


//--------------------- SYMBOLS --------------------------

	.type		.nv.reservedSmem.offset0,@object
	.size		.nv.reservedSmem.offset0,0x4
	.type		__assertfail,@function
